//
// Generated by NVIDIA NVVM Compiler
//
// Compiler Build ID: CL-36424714
// Cuda compilation tools, release 13.0, V13.0.88
// Based on NVVM 20.0.0
//

.version 9.0
.target sm_100
.address_size 64

	// .globl	_Z14matrixMultiplyPKfS0_Pfiii
.global .align 4 .b8 precalc_xorwow_matrix[102400];
.global .align 4 .b8 precalc_xorwow_offset_matrix[102400];
.global .align 4 .b8 mrg32k3aM1[2304];
.global .align 4 .b8 mrg32k3aM2[2304];
.global .align 4 .b8 mrg32k3aM1SubSeq[2016];
.global .align 4 .b8 mrg32k3aM2SubSeq[2016];
.global .align 4 .b8 mrg32k3aM1Seq[2304];
.global .align 4 .b8 mrg32k3aM2Seq[2304];
.const .align 8 .b8 __cr_lgamma_table[72];

.visible .entry _Z14matrixMultiplyPKfS0_Pfiii(
	.param .u64 .ptr .align 1 _Z14matrixMultiplyPKfS0_Pfiii_param_0,
	.param .u64 .ptr .align 1 _Z14matrixMultiplyPKfS0_Pfiii_param_1,
	.param .u64 .ptr .align 1 _Z14matrixMultiplyPKfS0_Pfiii_param_2,
	.param .u32 _Z14matrixMultiplyPKfS0_Pfiii_param_3,
	.param .u32 _Z14matrixMultiplyPKfS0_Pfiii_param_4,
	.param .u32 _Z14matrixMultiplyPKfS0_Pfiii_param_5
)
{
	.reg .pred 	%p<13>;
	.reg .b32 	%r<41>;
	.reg .b32 	%f<68>;
	.reg .b64 	%rd<53>;

	ld.param.u64 	%rd7, [_Z14matrixMultiplyPKfS0_Pfiii_param_0];
	ld.param.u64 	%rd8, [_Z14matrixMultiplyPKfS0_Pfiii_param_1];
	ld.param.u64 	%rd6, [_Z14matrixMultiplyPKfS0_Pfiii_param_2];
	ld.param.u32 	%r20, [_Z14matrixMultiplyPKfS0_Pfiii_param_3];
	ld.param.u32 	%r18, [_Z14matrixMultiplyPKfS0_Pfiii_param_4];
	ld.param.u32 	%r19, [_Z14matrixMultiplyPKfS0_Pfiii_param_5];
	cvta.to.global.u64 	%rd1, %rd8;
	cvta.to.global.u64 	%rd2, %rd7;
	mov.u32 	%r21, %ctaid.y;
	mov.u32 	%r22, %ntid.y;
	mov.u32 	%r23, %tid.y;
	mad.lo.s32 	%r1, %r21, %r22, %r23;
	mov.u32 	%r24, %ctaid.x;
	mov.u32 	%r25, %ntid.x;
	mov.u32 	%r26, %tid.x;
	mad.lo.s32 	%r2, %r24, %r25, %r26;
	setp.ge.s32 	%p1, %r1, %r20;
	setp.ge.s32 	%p2, %r2, %r18;
	or.pred  	%p3, %p1, %p2;
	@%p3 bra 	$L__BB0_14;
	setp.lt.s32 	%p4, %r19, 1;
	mov.f32 	%f67, 0f00000000;
	@%p4 bra 	$L__BB0_13;
	mul.lo.s32 	%r3, %r19, %r1;
	and.b32  	%r4, %r19, 7;
	setp.lt.u32 	%p5, %r19, 8;
	mov.f32 	%f67, 0f00000000;
	mov.b32 	%r39, 0;
	@%p5 bra 	$L__BB0_5;
	and.b32  	%r39, %r19, 2147483640;
	neg.s32 	%r37, %r39;
	shl.b32 	%r7, %r18, 3;
	mul.wide.u32 	%rd9, %r3, 4;
	add.s64 	%rd10, %rd9, %rd2;
	add.s64 	%rd52, %rd10, 16;
	mov.f32 	%f67, 0f00000000;
	mul.wide.s32 	%rd13, %r18, 4;
	mov.u32 	%r36, %r2;
$L__BB0_4:
	.pragma "nounroll";
	ld.global.f32 	%f17, [%rd52+-16];
	mul.wide.s32 	%rd11, %r36, 4;
	add.s64 	%rd12, %rd1, %rd11;
	ld.global.f32 	%f18, [%rd12];
	fma.rn.f32 	%f19, %f17, %f18, %f67;
	ld.global.f32 	%f20, [%rd52+-12];
	add.s64 	%rd14, %rd12, %rd13;
	ld.global.f32 	%f21, [%rd14];
	fma.rn.f32 	%f22, %f20, %f21, %f19;
	ld.global.f32 	%f23, [%rd52+-8];
	add.s64 	%rd15, %rd14, %rd13;
	ld.global.f32 	%f24, [%rd15];
	fma.rn.f32 	%f25, %f23, %f24, %f22;
	ld.global.f32 	%f26, [%rd52+-4];
	add.s64 	%rd16, %rd15, %rd13;
	ld.global.f32 	%f27, [%rd16];
	fma.rn.f32 	%f28, %f26, %f27, %f25;
	ld.global.f32 	%f29, [%rd52];
	add.s64 	%rd17, %rd16, %rd13;
	ld.global.f32 	%f30, [%rd17];
	fma.rn.f32 	%f31, %f29, %f30, %f28;
	ld.global.f32 	%f32, [%rd52+4];
	add.s64 	%rd18, %rd17, %rd13;
	ld.global.f32 	%f33, [%rd18];
	fma.rn.f32 	%f34, %f32, %f33, %f31;
	ld.global.f32 	%f35, [%rd52+8];
	add.s64 	%rd19, %rd18, %rd13;
	ld.global.f32 	%f36, [%rd19];
	fma.rn.f32 	%f37, %f35, %f36, %f34;
	ld.global.f32 	%f38, [%rd52+12];
	add.s64 	%rd20, %rd19, %rd13;
	ld.global.f32 	%f39, [%rd20];
	fma.rn.f32 	%f67, %f38, %f39, %f37;
	add.s32 	%r37, %r37, 8;
	add.s32 	%r36, %r36, %r7;
	add.s64 	%rd52, %rd52, 32;
	setp.ne.s32 	%p6, %r37, 0;
	@%p6 bra 	$L__BB0_4;
$L__BB0_5:
	setp.eq.s32 	%p7, %r4, 0;
	@%p7 bra 	$L__BB0_13;
	and.b32  	%r13, %r19, 3;
	setp.lt.u32 	%p8, %r4, 4;
	@%p8 bra 	$L__BB0_8;
	add.s32 	%r28, %r39, %r3;
	mul.wide.u32 	%rd21, %r28, 4;
	add.s64 	%rd22, %rd2, %rd21;
	ld.global.f32 	%f41, [%rd22];
	mad.lo.s32 	%r29, %r39, %r18, %r2;
	mul.wide.s32 	%rd23, %r29, 4;
	add.s64 	%rd24, %rd1, %rd23;
	ld.global.f32 	%f42, [%rd24];
	fma.rn.f32 	%f43, %f41, %f42, %f67;
	cvt.u64.u32 	%rd25, %r3;
	cvt.u64.u32 	%rd26, %r39;
	add.s64 	%rd27, %rd26, %rd25;
	shl.b64 	%rd28, %rd27, 2;
	add.s64 	%rd29, %rd2, %rd28;
	ld.global.f32 	%f44, [%rd29+4];
	mul.wide.s32 	%rd30, %r18, 4;
	add.s64 	%rd31, %rd24, %rd30;
	ld.global.f32 	%f45, [%rd31];
	fma.rn.f32 	%f46, %f44, %f45, %f43;
	ld.global.f32 	%f47, [%rd29+8];
	add.s64 	%rd32, %rd31, %rd30;
	ld.global.f32 	%f48, [%rd32];
	fma.rn.f32 	%f49, %f47, %f48, %f46;
	ld.global.f32 	%f50, [%rd29+12];
	add.s64 	%rd33, %rd32, %rd30;
	ld.global.f32 	%f51, [%rd33];
	fma.rn.f32 	%f67, %f50, %f51, %f49;
	add.s32 	%r39, %r39, 4;
$L__BB0_8:
	setp.eq.s32 	%p9, %r13, 0;
	@%p9 bra 	$L__BB0_13;
	setp.eq.s32 	%p10, %r13, 1;
	@%p10 bra 	$L__BB0_11;
	add.s32 	%r30, %r39, %r3;
	mul.wide.u32 	%rd34, %r30, 4;
	add.s64 	%rd35, %rd2, %rd34;
	ld.global.f32 	%f53, [%rd35];
	mad.lo.s32 	%r31, %r39, %r18, %r2;
	mul.wide.s32 	%rd36, %r31, 4;
	add.s64 	%rd37, %rd1, %rd36;
	ld.global.f32 	%f54, [%rd37];
	fma.rn.f32 	%f55, %f53, %f54, %f67;
	cvt.u64.u32 	%rd38, %r3;
	cvt.u64.u32 	%rd39, %r39;
	add.s64 	%rd40, %rd39, %rd38;
	shl.b64 	%rd41, %rd40, 2;
	add.s64 	%rd42, %rd2, %rd41;
	ld.global.f32 	%f56, [%rd42+4];
	mul.wide.s32 	%rd43, %r18, 4;
	add.s64 	%rd44, %rd37, %rd43;
	ld.global.f32 	%f57, [%rd44];
	fma.rn.f32 	%f67, %f56, %f57, %f55;
	add.s32 	%r39, %r39, 2;
$L__BB0_11:
	and.b32  	%r32, %r19, 1;
	setp.eq.b32 	%p11, %r32, 1;
	not.pred 	%p12, %p11;
	@%p12 bra 	$L__BB0_13;
	add.s32 	%r33, %r39, %r3;
	mul.wide.u32 	%rd45, %r33, 4;
	add.s64 	%rd46, %rd2, %rd45;
	ld.global.f32 	%f58, [%rd46];
	mad.lo.s32 	%r34, %r39, %r18, %r2;
	mul.wide.s32 	%rd47, %r34, 4;
	add.s64 	%rd48, %rd1, %rd47;
	ld.global.f32 	%f59, [%rd48];
	fma.rn.f32 	%f67, %f58, %f59, %f67;
$L__BB0_13:
	mad.lo.s32 	%r35, %r18, %r1, %r2;
	cvta.to.global.u64 	%rd49, %rd6;
	mul.wide.s32 	%rd50, %r35, 4;
	add.s64 	%rd51, %rd49, %rd50;
	st.global.f32 	[%rd51], %f67;
$L__BB0_14:
	ret;

}
	// .globl	_Z15addBiasToMatrixPfPKfii
.visible .entry _Z15addBiasToMatrixPfPKfii(
	.param .u64 .ptr .align 1 _Z15addBiasToMatrixPfPKfii_param_0,
	.param .u64 .ptr .align 1 _Z15addBiasToMatrixPfPKfii_param_1,
	.param .u32 _Z15addBiasToMatrixPfPKfii_param_2,
	.param .u32 _Z15addBiasToMatrixPfPKfii_param_3
)
{
	.reg .pred 	%p<4>;
	.reg .b32 	%r<12>;
	.reg .b32 	%f<4>;
	.reg .b64 	%rd<9>;

	ld.param.u64 	%rd1, [_Z15addBiasToMatrixPfPKfii_param_0];
	ld.param.u64 	%rd2, [_Z15addBiasToMatrixPfPKfii_param_1];
	ld.param.u32 	%r4, [_Z15addBiasToMatrixPfPKfii_param_2];
	ld.param.u32 	%r3, [_Z15addBiasToMatrixPfPKfii_param_3];
	mov.u32 	%r5, %ctaid.y;
	mov.u32 	%r6, %ntid.y;
	mov.u32 	%r7, %tid.y;
	mad.lo.s32 	%r1, %r5, %r6, %r7;
	mov.u32 	%r8, %ctaid.x;
	mov.u32 	%r9, %ntid.x;
	mov.u32 	%r10, %tid.x;
	mad.lo.s32 	%r2, %r8, %r9, %r10;
	setp.ge.s32 	%p1, %r1, %r4;
	setp.ge.s32 	%p2, %r2, %r3;
	or.pred  	%p3, %p1, %p2;
	@%p3 bra 	$L__BB1_2;
	cvta.to.global.u64 	%rd3, %rd2;
	cvta.to.global.u64 	%rd4, %rd1;
	mul.wide.s32 	%rd5, %r2, 4;
	add.s64 	%rd6, %rd3, %rd5;
	ld.global.f32 	%f1, [%rd6];
	mad.lo.s32 	%r11, %r3, %r1, %r2;
	mul.wide.s32 	%rd7, %r11, 4;
	add.s64 	%rd8, %rd4, %rd7;
	ld.global.f32 	%f2, [%rd8];
	add.f32 	%f3, %f1, %f2;
	st.global.f32 	[%rd8], %f3;
$L__BB1_2:
	ret;

}
	// .globl	_Z14reluActivationPfi
.visible .entry _Z14reluActivationPfi(
	.param .u64 .ptr .align 1 _Z14reluActivationPfi_param_0,
	.param .u32 _Z14reluActivationPfi_param_1
)
{
	.reg .pred 	%p<2>;
	.reg .b32 	%r<6>;
	.reg .b32 	%f<3>;
	.reg .b64 	%rd<5>;

	ld.param.u64 	%rd1, [_Z14reluActivationPfi_param_0];
	ld.param.u32 	%r2, [_Z14reluActivationPfi_param_1];
	mov.u32 	%r3, %ctaid.x;
	mov.u32 	%r4, %ntid.x;
	mov.u32 	%r5, %tid.x;
	mad.lo.s32 	%r1, %r3, %r4, %r5;
	setp.ge.s32 	%p1, %r1, %r2;
	@%p1 bra 	$L__BB2_2;
	cvta.to.global.u64 	%rd2, %rd1;
	mul.wide.s32 	%rd3, %r1, 4;
	add.s64 	%rd4, %rd2, %rd3;
	ld.global.f32 	%f1, [%rd4];
	max.f32 	%f2, %f1, 0f00000000;
	st.global.f32 	[%rd4], %f2;
$L__BB2_2:
	ret;

}
	// .globl	_Z14reluDerivativePKfPfi
.visible .entry _Z14reluDerivativePKfPfi(
	.param .u64 .ptr .align 1 _Z14reluDerivativePKfPfi_param_0,
	.param .u64 .ptr .align 1 _Z14reluDerivativePKfPfi_param_1,
	.param .u32 _Z14reluDerivativePKfPfi_param_2
)
{
	.reg .pred 	%p<3>;
	.reg .b32 	%r<6>;
	.reg .b32 	%f<3>;
	.reg .b64 	%rd<8>;

	ld.param.u64 	%rd1, [_Z14reluDerivativePKfPfi_param_0];
	ld.param.u64 	%rd2, [_Z14reluDerivativePKfPfi_param_1];
	ld.param.u32 	%r2, [_Z14reluDerivativePKfPfi_param_2];
	mov.u32 	%r3, %ctaid.x;
	mov.u32 	%r4, %ntid.x;
	mov.u32 	%r5, %tid.x;
	mad.lo.s32 	%r1, %r3, %r4, %r5;
	setp.ge.s32 	%p1, %r1, %r2;
	@%p1 bra 	$L__BB3_2;
	cvta.to.global.u64 	%rd3, %rd1;
	cvta.to.global.u64 	%rd4, %rd2;
	mul.wide.s32 	%rd5, %r1, 4;
	add.s64 	%rd6, %rd3, %rd5;
	ld.global.f32 	%f1, [%rd6];
	setp.gt.f32 	%p2, %f1, 0f00000000;
	selp.f32 	%f2, 0f3F800000, 0f00000000, %p2;
	add.s64 	%rd7, %rd4, %rd5;
	st.global.f32 	[%rd7], %f2;
$L__BB3_2:
	ret;

}
	// .globl	_Z15matrixTransposePKfPfii
.visible .entry _Z15matrixTransposePKfPfii(
	.param .u64 .ptr .align 1 _Z15matrixTransposePKfPfii_param_0,
	.param .u64 .ptr .align 1 _Z15matrixTransposePKfPfii_param_1,
	.param .u32 _Z15matrixTransposePKfPfii_param_2,
	.param .u32 _Z15matrixTransposePKfPfii_param_3
)
{
	.reg .pred 	%p<4>;
	.reg .b32 	%r<13>;
	.reg .b32 	%f<2>;
	.reg .b64 	%rd<9>;

	ld.param.u64 	%rd1, [_Z15matrixTransposePKfPfii_param_0];
	ld.param.u64 	%rd2, [_Z15matrixTransposePKfPfii_param_1];
	ld.param.u32 	%r3, [_Z15matrixTransposePKfPfii_param_2];
	ld.param.u32 	%r4, [_Z15matrixTransposePKfPfii_param_3];
	mov.u32 	%r5, %ctaid.y;
	mov.u32 	%r6, %ntid.y;
	mov.u32 	%r7, %tid.y;
	mad.lo.s32 	%r1, %r5, %r6, %r7;
	mov.u32 	%r8, %ctaid.x;
	mov.u32 	%r9, %ntid.x;
	mov.u32 	%r10, %tid.x;
	mad.lo.s32 	%r2, %r8, %r9, %r10;
	setp.ge.s32 	%p1, %r1, %r3;
	setp.ge.s32 	%p2, %r2, %r4;
	or.pred  	%p3, %p1, %p2;
	@%p3 bra 	$L__BB4_2;
	cvta.to.global.u64 	%rd3, %rd1;
	cvta.to.global.u64 	%rd4, %rd2;
	mad.lo.s32 	%r11, %r4, %r1, %r2;
	mul.wide.s32 	%rd5, %r11, 4;
	add.s64 	%rd6, %rd3, %rd5;
	ld.global.f32 	%f1, [%rd6];
	mad.lo.s32 	%r12, %r3, %r2, %r1;
	mul.wide.s32 	%rd7, %r12, 4;
	add.s64 	%rd8, %rd4, %rd7;
	st.global.f32 	[%rd8], %f1;
$L__BB4_2:
	ret;

}
	// .globl	_Z19elementWiseMultiplyPKfS0_Pfi
.visible .entry _Z19elementWiseMultiplyPKfS0_Pfi(
	.param .u64 .ptr .align 1 _Z19elementWiseMultiplyPKfS0_Pfi_param_0,
	.param .u64 .ptr .align 1 _Z19elementWiseMultiplyPKfS0_Pfi_param_1,
	.param .u64 .ptr .align 1 _Z19elementWiseMultiplyPKfS0_Pfi_param_2,
	.param .u32 _Z19elementWiseMultiplyPKfS0_Pfi_param_3
)
{
	.reg .pred 	%p<2>;
	.reg .b32 	%r<6>;
	.reg .b32 	%f<4>;
	.reg .b64 	%rd<11>;

	ld.param.u64 	%rd1, [_Z19elementWiseMultiplyPKfS0_Pfi_param_0];
	ld.param.u64 	%rd2, [_Z19elementWiseMultiplyPKfS0_Pfi_param_1];
	ld.param.u64 	%rd3, [_Z19elementWiseMultiplyPKfS0_Pfi_param_2];
	ld.param.u32 	%r2, [_Z19elementWiseMultiplyPKfS0_Pfi_param_3];
	mov.u32 	%r3, %ctaid.x;
	mov.u32 	%r4, %ntid.x;
	mov.u32 	%r5, %tid.x;
	mad.lo.s32 	%r1, %r3, %r4, %r5;
	setp.ge.s32 	%p1, %r1, %r2;
	@%p1 bra 	$L__BB5_2;
	cvta.to.global.u64 	%rd4, %rd1;
	cvta.to.global.u64 	%rd5, %rd2;
	cvta.to.global.u64 	%rd6, %rd3;
	mul.wide.s32 	%rd7, %r1, 4;
	add.s64 	%rd8, %rd4, %rd7;
	ld.global.f32 	%f1, [%rd8];
	add.s64 	%rd9, %rd5, %rd7;
	ld.global.f32 	%f2, [%rd9];
	mul.f32 	%f3, %f1, %f2;
	add.s64 	%rd10, %rd6, %rd7;
	st.global.f32 	[%rd10], %f3;
$L__BB5_2:
	ret;

}
	// .globl	_Z13updateWeightsPfPKffi
.visible .entry _Z13updateWeightsPfPKffi(
	.param .u64 .ptr .align 1 _Z13updateWeightsPfPKffi_param_0,
	.param .u64 .ptr .align 1 _Z13updateWeightsPfPKffi_param_1,
	.param .f32 _Z13updateWeightsPfPKffi_param_2,
	.param .u32 _Z13updateWeightsPfPKffi_param_3
)
{
	.reg .pred 	%p<2>;
	.reg .b32 	%r<6>;
	.reg .b32 	%f<6>;
	.reg .b64 	%rd<8>;

	ld.param.u64 	%rd1, [_Z13updateWeightsPfPKffi_param_0];
	ld.param.u64 	%rd2, [_Z13updateWeightsPfPKffi_param_1];
	ld.param.f32 	%f1, [_Z13updateWeightsPfPKffi_param_2];
	ld.param.u32 	%r2, [_Z13updateWeightsPfPKffi_param_3];
	mov.u32 	%r3, %ctaid.x;
	mov.u32 	%r4, %ntid.x;
	mov.u32 	%r5, %tid.x;
	mad.lo.s32 	%r1, %r3, %r4, %r5;
	setp.ge.s32 	%p1, %r1, %r2;
	@%p1 bra 	$L__BB6_2;
	cvta.to.global.u64 	%rd3, %rd2;
	cvta.to.global.u64 	%rd4, %rd1;
	mul.wide.s32 	%rd5, %r1, 4;
	add.s64 	%rd6, %rd3, %rd5;
	ld.global.f32 	%f2, [%rd6];
	mul.f32 	%f3, %f1, %f2;
	add.s64 	%rd7, %rd4, %rd5;
	ld.global.f32 	%f4, [%rd7];
	sub.f32 	%f5, %f4, %f3;
	st.global.f32 	[%rd7], %f5;
$L__BB6_2:
	ret;

}
	// .globl	_Z17initializeWeightsPfiim
.visible .entry _Z17initializeWeightsPfiim(
	.param .u64 .ptr .align 1 _Z17initializeWeightsPfiim_param_0,
	.param .u32 _Z17initializeWeightsPfiim_param_1,
	.param .u32 _Z17initializeWeightsPfiim_param_2,
	.param .u64 _Z17initializeWeightsPfiim_param_3
)
{
	.local .align 8 .b8 	__local_depot7[48];
	.reg .b64 	%SP;
	.reg .b64 	%SPL;
	.reg .pred 	%p<64>;
	.reg .b32 	%r<1202>;
	.reg .b32 	%f<10>;
	.reg .b64 	%rd<28>;

	mov.u64 	%SPL, __local_depot7;
	ld.param.u64 	%rd10, [_Z17initializeWeightsPfiim_param_0];
	ld.param.u32 	%r541, [_Z17initializeWeightsPfiim_param_1];
	ld.param.u32 	%r542, [_Z17initializeWeightsPfiim_param_2];
	ld.param.u64 	%rd11, [_Z17initializeWeightsPfiim_param_3];
	mov.u32 	%r543, %ctaid.x;
	mov.u32 	%r544, %ntid.x;
	mov.u32 	%r545, %tid.x;
	mad.lo.s32 	%r1, %r543, %r544, %r545;
	mul.lo.s32 	%r546, %r542, %r541;
	setp.ge.s32 	%p1, %r1, %r546;
	@%p1 bra 	$L__BB7_117;
	add.u64 	%rd1, %SPL, 0;
	cvt.s64.s32 	%rd2, %r1;
	cvt.u32.u64 	%r547, %rd11;
	xor.b32  	%r548, %r547, -1429050551;
	mul.lo.s32 	%r549, %r548, 1099087573;
	{ .reg .b32 tmp; mov.b64 {tmp, %r550}, %rd11; }
	xor.b32  	%r551, %r550, -136515619;
	mul.lo.s32 	%r552, %r551, -1703105765;
	add.s32 	%r553, %r549, %r552;
	add.s32 	%r2, %r553, 6615241;
	add.s32 	%r938, %r549, 123456789;
	st.local.v2.u32 	[%rd1], {%r2, %r938};
	xor.b32  	%r554, %r549, 362436069;
	add.s32 	%r555, %r552, 521288629;
	st.local.v2.u32 	[%rd1+8], {%r554, %r555};
	xor.b32  	%r556, %r552, 88675123;
	add.s32 	%r934, %r549, 5783321;
	st.local.v2.u32 	[%rd1+16], {%r556, %r934};
	setp.eq.s32 	%p2, %r1, 0;
	@%p2 bra 	$L__BB7_116;
	mov.b32 	%r921, 0;
	mov.u64 	%rd27, %rd2;
$L__BB7_3:
	mov.u64 	%rd3, %rd27;
	and.b64  	%rd4, %rd3, 3;
	setp.eq.s64 	%p3, %rd4, 0;
	@%p3 bra 	$L__BB7_115;
	mul.wide.u32 	%rd13, %r921, 3200;
	mov.u64 	%rd14, precalc_xorwow_matrix;
	add.s64 	%rd5, %rd14, %rd13;
	mov.b32 	%r934, 0;
	mov.u32 	%r935, %r934;
	mov.u32 	%r936, %r934;
	mov.u32 	%r937, %r934;
	mov.u32 	%r938, %r934;
	mov.u32 	%r927, %r934;
$L__BB7_5:
	mul.wide.u32 	%rd15, %r927, 4;
	add.s64 	%rd16, %rd1, %rd15;
	ld.local.u32 	%r14, [%rd16+4];
	shl.b32 	%r15, %r927, 5;
	mov.b32 	%r933, 0;
$L__BB7_6:
	.pragma "nounroll";
	shr.u32 	%r560, %r14, %r933;
	and.b32  	%r561, %r560, 1;
	setp.eq.b32 	%p4, %r561, 1;
	not.pred 	%p5, %p4;
	add.s32 	%r562, %r15, %r933;
	mul.lo.s32 	%r563, %r562, 5;
	mul.wide.u32 	%rd17, %r563, 4;
	add.s64 	%rd6, %rd5, %rd17;
	@%p5 bra 	$L__BB7_8;
	ld.global.u32 	%r564, [%rd6];
	xor.b32  	%r938, %r938, %r564;
	ld.global.u32 	%r565, [%rd6+4];
	xor.b32  	%r937, %r937, %r565;
	ld.global.u32 	%r566, [%rd6+8];
	xor.b32  	%r936, %r936, %r566;
	ld.global.u32 	%r567, [%rd6+12];
	xor.b32  	%r935, %r935, %r567;
	ld.global.u32 	%r568, [%rd6+16];
	xor.b32  	%r934, %r934, %r568;
$L__BB7_8:
	and.b32  	%r570, %r560, 2;
	setp.eq.s32 	%p6, %r570, 0;
	@%p6 bra 	$L__BB7_10;
	ld.global.u32 	%r571, [%rd6+20];
	xor.b32  	%r938, %r938, %r571;
	ld.global.u32 	%r572, [%rd6+24];
	xor.b32  	%r937, %r937, %r572;
	ld.global.u32 	%r573, [%rd6+28];
	xor.b32  	%r936, %r936, %r573;
	ld.global.u32 	%r574, [%rd6+32];
	xor.b32  	%r935, %r935, %r574;
	ld.global.u32 	%r575, [%rd6+36];
	xor.b32  	%r934, %r934, %r575;
$L__BB7_10:
	and.b32  	%r577, %r560, 4;
	setp.eq.s32 	%p7, %r577, 0;
	@%p7 bra 	$L__BB7_12;
	ld.global.u32 	%r578, [%rd6+40];
	xor.b32  	%r938, %r938, %r578;
	ld.global.u32 	%r579, [%rd6+44];
	xor.b32  	%r937, %r937, %r579;
	ld.global.u32 	%r580, [%rd6+48];
	xor.b32  	%r936, %r936, %r580;
	ld.global.u32 	%r581, [%rd6+52];
	xor.b32  	%r935, %r935, %r581;
	ld.global.u32 	%r582, [%rd6+56];
	xor.b32  	%r934, %r934, %r582;
$L__BB7_12:
	and.b32  	%r584, %r560, 8;
	setp.eq.s32 	%p8, %r584, 0;
	@%p8 bra 	$L__BB7_14;
	ld.global.u32 	%r585, [%rd6+60];
	xor.b32  	%r938, %r938, %r585;
	ld.global.u32 	%r586, [%rd6+64];
	xor.b32  	%r937, %r937, %r586;
	ld.global.u32 	%r587, [%rd6+68];
	xor.b32  	%r936, %r936, %r587;
	ld.global.u32 	%r588, [%rd6+72];
	xor.b32  	%r935, %r935, %r588;
	ld.global.u32 	%r589, [%rd6+76];
	xor.b32  	%r934, %r934, %r589;
$L__BB7_14:
	and.b32  	%r591, %r560, 16;
	setp.eq.s32 	%p9, %r591, 0;
	@%p9 bra 	$L__BB7_16;
	ld.global.u32 	%r592, [%rd6+80];
	xor.b32  	%r938, %r938, %r592;
	ld.global.u32 	%r593, [%rd6+84];
	xor.b32  	%r937, %r937, %r593;
	ld.global.u32 	%r594, [%rd6+88];
	xor.b32  	%r936, %r936, %r594;
	ld.global.u32 	%r595, [%rd6+92];
	xor.b32  	%r935, %r935, %r595;
	ld.global.u32 	%r596, [%rd6+96];
	xor.b32  	%r934, %r934, %r596;
$L__BB7_16:
	and.b32  	%r598, %r560, 32;
	setp.eq.s32 	%p10, %r598, 0;
	@%p10 bra 	$L__BB7_18;
	ld.global.u32 	%r599, [%rd6+100];
	xor.b32  	%r938, %r938, %r599;
	ld.global.u32 	%r600, [%rd6+104];
	xor.b32  	%r937, %r937, %r600;
	ld.global.u32 	%r601, [%rd6+108];
	xor.b32  	%r936, %r936, %r601;
	ld.global.u32 	%r602, [%rd6+112];
	xor.b32  	%r935, %r935, %r602;
	ld.global.u32 	%r603, [%rd6+116];
	xor.b32  	%r934, %r934, %r603;
$L__BB7_18:
	and.b32  	%r605, %r560, 64;
	setp.eq.s32 	%p11, %r605, 0;
	@%p11 bra 	$L__BB7_20;
	ld.global.u32 	%r606, [%rd6+120];
	xor.b32  	%r938, %r938, %r606;
	ld.global.u32 	%r607, [%rd6+124];
	xor.b32  	%r937, %r937, %r607;
	ld.global.u32 	%r608, [%rd6+128];
	xor.b32  	%r936, %r936, %r608;
	ld.global.u32 	%r609, [%rd6+132];
	xor.b32  	%r935, %r935, %r609;
	ld.global.u32 	%r610, [%rd6+136];
	xor.b32  	%r934, %r934, %r610;
$L__BB7_20:
	and.b32  	%r612, %r560, 128;
	setp.eq.s32 	%p12, %r612, 0;
	@%p12 bra 	$L__BB7_22;
	ld.global.u32 	%r613, [%rd6+140];
	xor.b32  	%r938, %r938, %r613;
	ld.global.u32 	%r614, [%rd6+144];
	xor.b32  	%r937, %r937, %r614;
	ld.global.u32 	%r615, [%rd6+148];
	xor.b32  	%r936, %r936, %r615;
	ld.global.u32 	%r616, [%rd6+152];
	xor.b32  	%r935, %r935, %r616;
	ld.global.u32 	%r617, [%rd6+156];
	xor.b32  	%r934, %r934, %r617;
$L__BB7_22:
	and.b32  	%r619, %r560, 256;
	setp.eq.s32 	%p13, %r619, 0;
	@%p13 bra 	$L__BB7_24;
	ld.global.u32 	%r620, [%rd6+160];
	xor.b32  	%r938, %r938, %r620;
	ld.global.u32 	%r621, [%rd6+164];
	xor.b32  	%r937, %r937, %r621;
	ld.global.u32 	%r622, [%rd6+168];
	xor.b32  	%r936, %r936, %r622;
	ld.global.u32 	%r623, [%rd6+172];
	xor.b32  	%r935, %r935, %r623;
	ld.global.u32 	%r624, [%rd6+176];
	xor.b32  	%r934, %r934, %r624;
$L__BB7_24:
	and.b32  	%r626, %r560, 512;
	setp.eq.s32 	%p14, %r626, 0;
	@%p14 bra 	$L__BB7_26;
	ld.global.u32 	%r627, [%rd6+180];
	xor.b32  	%r938, %r938, %r627;
	ld.global.u32 	%r628, [%rd6+184];
	xor.b32  	%r937, %r937, %r628;
	ld.global.u32 	%r629, [%rd6+188];
	xor.b32  	%r936, %r936, %r629;
	ld.global.u32 	%r630, [%rd6+192];
	xor.b32  	%r935, %r935, %r630;
	ld.global.u32 	%r631, [%rd6+196];
	xor.b32  	%r934, %r934, %r631;
$L__BB7_26:
	and.b32  	%r633, %r560, 1024;
	setp.eq.s32 	%p15, %r633, 0;
	@%p15 bra 	$L__BB7_28;
	ld.global.u32 	%r634, [%rd6+200];
	xor.b32  	%r938, %r938, %r634;
	ld.global.u32 	%r635, [%rd6+204];
	xor.b32  	%r937, %r937, %r635;
	ld.global.u32 	%r636, [%rd6+208];
	xor.b32  	%r936, %r936, %r636;
	ld.global.u32 	%r637, [%rd6+212];
	xor.b32  	%r935, %r935, %r637;
	ld.global.u32 	%r638, [%rd6+216];
	xor.b32  	%r934, %r934, %r638;
$L__BB7_28:
	and.b32  	%r640, %r560, 2048;
	setp.eq.s32 	%p16, %r640, 0;
	@%p16 bra 	$L__BB7_30;
	ld.global.u32 	%r641, [%rd6+220];
	xor.b32  	%r938, %r938, %r641;
	ld.global.u32 	%r642, [%rd6+224];
	xor.b32  	%r937, %r937, %r642;
	ld.global.u32 	%r643, [%rd6+228];
	xor.b32  	%r936, %r936, %r643;
	ld.global.u32 	%r644, [%rd6+232];
	xor.b32  	%r935, %r935, %r644;
	ld.global.u32 	%r645, [%rd6+236];
	xor.b32  	%r934, %r934, %r645;
$L__BB7_30:
	and.b32  	%r647, %r560, 4096;
	setp.eq.s32 	%p17, %r647, 0;
	@%p17 bra 	$L__BB7_32;
	ld.global.u32 	%r648, [%rd6+240];
	xor.b32  	%r938, %r938, %r648;
	ld.global.u32 	%r649, [%rd6+244];
	xor.b32  	%r937, %r937, %r649;
	ld.global.u32 	%r650, [%rd6+248];
	xor.b32  	%r936, %r936, %r650;
	ld.global.u32 	%r651, [%rd6+252];
	xor.b32  	%r935, %r935, %r651;
	ld.global.u32 	%r652, [%rd6+256];
	xor.b32  	%r934, %r934, %r652;
$L__BB7_32:
	and.b32  	%r654, %r560, 8192;
	setp.eq.s32 	%p18, %r654, 0;
	@%p18 bra 	$L__BB7_34;
	ld.global.u32 	%r655, [%rd6+260];
	xor.b32  	%r938, %r938, %r655;
	ld.global.u32 	%r656, [%rd6+264];
	xor.b32  	%r937, %r937, %r656;
	ld.global.u32 	%r657, [%rd6+268];
	xor.b32  	%r936, %r936, %r657;
	ld.global.u32 	%r658, [%rd6+272];
	xor.b32  	%r935, %r935, %r658;
	ld.global.u32 	%r659, [%rd6+276];
	xor.b32  	%r934, %r934, %r659;
$L__BB7_34:
	and.b32  	%r661, %r560, 16384;
	setp.eq.s32 	%p19, %r661, 0;
	@%p19 bra 	$L__BB7_36;
	ld.global.u32 	%r662, [%rd6+280];
	xor.b32  	%r938, %r938, %r662;
	ld.global.u32 	%r663, [%rd6+284];
	xor.b32  	%r937, %r937, %r663;
	ld.global.u32 	%r664, [%rd6+288];
	xor.b32  	%r936, %r936, %r664;
	ld.global.u32 	%r665, [%rd6+292];
	xor.b32  	%r935, %r935, %r665;
	ld.global.u32 	%r666, [%rd6+296];
	xor.b32  	%r934, %r934, %r666;
$L__BB7_36:
	and.b32  	%r668, %r560, 32768;
	setp.eq.s32 	%p20, %r668, 0;
	@%p20 bra 	$L__BB7_38;
	ld.global.u32 	%r669, [%rd6+300];
	xor.b32  	%r938, %r938, %r669;
	ld.global.u32 	%r670, [%rd6+304];
	xor.b32  	%r937, %r937, %r670;
	ld.global.u32 	%r671, [%rd6+308];
	xor.b32  	%r936, %r936, %r671;
	ld.global.u32 	%r672, [%rd6+312];
	xor.b32  	%r935, %r935, %r672;
	ld.global.u32 	%r673, [%rd6+316];
	xor.b32  	%r934, %r934, %r673;
$L__BB7_38:
	add.s32 	%r933, %r933, 16;
	setp.ne.s32 	%p21, %r933, 32;
	@%p21 bra 	$L__BB7_6;
	mad.lo.s32 	%r674, %r927, -31, %r15;
	add.s32 	%r927, %r674, 1;
	setp.ne.s32 	%p22, %r927, 5;
	@%p22 bra 	$L__BB7_5;
	st.local.u32 	[%rd1+4], %r938;
	st.local.v2.u32 	[%rd1+8], {%r937, %r936};
	st.local.v2.u32 	[%rd1+16], {%r935, %r934};
	setp.eq.s64 	%p23, %rd4, 1;
	@%p23 bra 	$L__BB7_115;
	mov.b32 	%r934, 0;
	mov.u32 	%r1027, %r934;
	mov.u32 	%r1028, %r934;
	mov.u32 	%r1029, %r934;
	mov.u32 	%r938, %r934;
	mov.u32 	%r1019, %r934;
$L__BB7_42:
	mul.wide.u32 	%rd18, %r1019, 4;
	add.s64 	%rd19, %rd1, %rd18;
	ld.local.u32 	%r190, [%rd19+4];
	shl.b32 	%r191, %r1019, 5;
	mov.b32 	%r1025, 0;
$L__BB7_43:
	.pragma "nounroll";
	shr.u32 	%r677, %r190, %r1025;
	and.b32  	%r678, %r677, 1;
	setp.eq.b32 	%p24, %r678, 1;
	not.pred 	%p25, %p24;
	add.s32 	%r679, %r191, %r1025;
	mul.lo.s32 	%r680, %r679, 5;
	mul.wide.u32 	%rd20, %r680, 4;
	add.s64 	%rd7, %rd5, %rd20;
	@%p25 bra 	$L__BB7_45;
	ld.global.u32 	%r681, [%rd7];
	xor.b32  	%r938, %r938, %r681;
	ld.global.u32 	%r682, [%rd7+4];
	xor.b32  	%r1029, %r1029, %r682;
	ld.global.u32 	%r683, [%rd7+8];
	xor.b32  	%r1028, %r1028, %r683;
	ld.global.u32 	%r684, [%rd7+12];
	xor.b32  	%r1027, %r1027, %r684;
	ld.global.u32 	%r685, [%rd7+16];
	xor.b32  	%r934, %r934, %r685;
$L__BB7_45:
	and.b32  	%r687, %r677, 2;
	setp.eq.s32 	%p26, %r687, 0;
	@%p26 bra 	$L__BB7_47;
	ld.global.u32 	%r688, [%rd7+20];
	xor.b32  	%r938, %r938, %r688;
	ld.global.u32 	%r689, [%rd7+24];
	xor.b32  	%r1029, %r1029, %r689;
	ld.global.u32 	%r690, [%rd7+28];
	xor.b32  	%r1028, %r1028, %r690;
	ld.global.u32 	%r691, [%rd7+32];
	xor.b32  	%r1027, %r1027, %r691;
	ld.global.u32 	%r692, [%rd7+36];
	xor.b32  	%r934, %r934, %r692;
$L__BB7_47:
	and.b32  	%r694, %r677, 4;
	setp.eq.s32 	%p27, %r694, 0;
	@%p27 bra 	$L__BB7_49;
	ld.global.u32 	%r695, [%rd7+40];
	xor.b32  	%r938, %r938, %r695;
	ld.global.u32 	%r696, [%rd7+44];
	xor.b32  	%r1029, %r1029, %r696;
	ld.global.u32 	%r697, [%rd7+48];
	xor.b32  	%r1028, %r1028, %r697;
	ld.global.u32 	%r698, [%rd7+52];
	xor.b32  	%r1027, %r1027, %r698;
	ld.global.u32 	%r699, [%rd7+56];
	xor.b32  	%r934, %r934, %r699;
$L__BB7_49:
	and.b32  	%r701, %r677, 8;
	setp.eq.s32 	%p28, %r701, 0;
	@%p28 bra 	$L__BB7_51;
	ld.global.u32 	%r702, [%rd7+60];
	xor.b32  	%r938, %r938, %r702;
	ld.global.u32 	%r703, [%rd7+64];
	xor.b32  	%r1029, %r1029, %r703;
	ld.global.u32 	%r704, [%rd7+68];
	xor.b32  	%r1028, %r1028, %r704;
	ld.global.u32 	%r705, [%rd7+72];
	xor.b32  	%r1027, %r1027, %r705;
	ld.global.u32 	%r706, [%rd7+76];
	xor.b32  	%r934, %r934, %r706;
$L__BB7_51:
	and.b32  	%r708, %r677, 16;
	setp.eq.s32 	%p29, %r708, 0;
	@%p29 bra 	$L__BB7_53;
	ld.global.u32 	%r709, [%rd7+80];
	xor.b32  	%r938, %r938, %r709;
	ld.global.u32 	%r710, [%rd7+84];
	xor.b32  	%r1029, %r1029, %r710;
	ld.global.u32 	%r711, [%rd7+88];
	xor.b32  	%r1028, %r1028, %r711;
	ld.global.u32 	%r712, [%rd7+92];
	xor.b32  	%r1027, %r1027, %r712;
	ld.global.u32 	%r713, [%rd7+96];
	xor.b32  	%r934, %r934, %r713;
$L__BB7_53:
	and.b32  	%r715, %r677, 32;
	setp.eq.s32 	%p30, %r715, 0;
	@%p30 bra 	$L__BB7_55;
	ld.global.u32 	%r716, [%rd7+100];
	xor.b32  	%r938, %r938, %r716;
	ld.global.u32 	%r717, [%rd7+104];
	xor.b32  	%r1029, %r1029, %r717;
	ld.global.u32 	%r718, [%rd7+108];
	xor.b32  	%r1028, %r1028, %r718;
	ld.global.u32 	%r719, [%rd7+112];
	xor.b32  	%r1027, %r1027, %r719;
	ld.global.u32 	%r720, [%rd7+116];
	xor.b32  	%r934, %r934, %r720;
$L__BB7_55:
	and.b32  	%r722, %r677, 64;
	setp.eq.s32 	%p31, %r722, 0;
	@%p31 bra 	$L__BB7_57;
	ld.global.u32 	%r723, [%rd7+120];
	xor.b32  	%r938, %r938, %r723;
	ld.global.u32 	%r724, [%rd7+124];
	xor.b32  	%r1029, %r1029, %r724;
	ld.global.u32 	%r725, [%rd7+128];
	xor.b32  	%r1028, %r1028, %r725;
	ld.global.u32 	%r726, [%rd7+132];
	xor.b32  	%r1027, %r1027, %r726;
	ld.global.u32 	%r727, [%rd7+136];
	xor.b32  	%r934, %r934, %r727;
$L__BB7_57:
	and.b32  	%r729, %r677, 128;
	setp.eq.s32 	%p32, %r729, 0;
	@%p32 bra 	$L__BB7_59;
	ld.global.u32 	%r730, [%rd7+140];
	xor.b32  	%r938, %r938, %r730;
	ld.global.u32 	%r731, [%rd7+144];
	xor.b32  	%r1029, %r1029, %r731;
	ld.global.u32 	%r732, [%rd7+148];
	xor.b32  	%r1028, %r1028, %r732;
	ld.global.u32 	%r733, [%rd7+152];
	xor.b32  	%r1027, %r1027, %r733;
	ld.global.u32 	%r734, [%rd7+156];
	xor.b32  	%r934, %r934, %r734;
$L__BB7_59:
	and.b32  	%r736, %r677, 256;
	setp.eq.s32 	%p33, %r736, 0;
	@%p33 bra 	$L__BB7_61;
	ld.global.u32 	%r737, [%rd7+160];
	xor.b32  	%r938, %r938, %r737;
	ld.global.u32 	%r738, [%rd7+164];
	xor.b32  	%r1029, %r1029, %r738;
	ld.global.u32 	%r739, [%rd7+168];
	xor.b32  	%r1028, %r1028, %r739;
	ld.global.u32 	%r740, [%rd7+172];
	xor.b32  	%r1027, %r1027, %r740;
	ld.global.u32 	%r741, [%rd7+176];
	xor.b32  	%r934, %r934, %r741;
$L__BB7_61:
	and.b32  	%r743, %r677, 512;
	setp.eq.s32 	%p34, %r743, 0;
	@%p34 bra 	$L__BB7_63;
	ld.global.u32 	%r744, [%rd7+180];
	xor.b32  	%r938, %r938, %r744;
	ld.global.u32 	%r745, [%rd7+184];
	xor.b32  	%r1029, %r1029, %r745;
	ld.global.u32 	%r746, [%rd7+188];
	xor.b32  	%r1028, %r1028, %r746;
	ld.global.u32 	%r747, [%rd7+192];
	xor.b32  	%r1027, %r1027, %r747;
	ld.global.u32 	%r748, [%rd7+196];
	xor.b32  	%r934, %r934, %r748;
$L__BB7_63:
	and.b32  	%r750, %r677, 1024;
	setp.eq.s32 	%p35, %r750, 0;
	@%p35 bra 	$L__BB7_65;
	ld.global.u32 	%r751, [%rd7+200];
	xor.b32  	%r938, %r938, %r751;
	ld.global.u32 	%r752, [%rd7+204];
	xor.b32  	%r1029, %r1029, %r752;
	ld.global.u32 	%r753, [%rd7+208];
	xor.b32  	%r1028, %r1028, %r753;
	ld.global.u32 	%r754, [%rd7+212];
	xor.b32  	%r1027, %r1027, %r754;
	ld.global.u32 	%r755, [%rd7+216];
	xor.b32  	%r934, %r934, %r755;
$L__BB7_65:
	and.b32  	%r757, %r677, 2048;
	setp.eq.s32 	%p36, %r757, 0;
	@%p36 bra 	$L__BB7_67;
	ld.global.u32 	%r758, [%rd7+220];
	xor.b32  	%r938, %r938, %r758;
	ld.global.u32 	%r759, [%rd7+224];
	xor.b32  	%r1029, %r1029, %r759;
	ld.global.u32 	%r760, [%rd7+228];
	xor.b32  	%r1028, %r1028, %r760;
	ld.global.u32 	%r761, [%rd7+232];
	xor.b32  	%r1027, %r1027, %r761;
	ld.global.u32 	%r762, [%rd7+236];
	xor.b32  	%r934, %r934, %r762;
$L__BB7_67:
	and.b32  	%r764, %r677, 4096;
	setp.eq.s32 	%p37, %r764, 0;
	@%p37 bra 	$L__BB7_69;
	ld.global.u32 	%r765, [%rd7+240];
	xor.b32  	%r938, %r938, %r765;
	ld.global.u32 	%r766, [%rd7+244];
	xor.b32  	%r1029, %r1029, %r766;
	ld.global.u32 	%r767, [%rd7+248];
	xor.b32  	%r1028, %r1028, %r767;
	ld.global.u32 	%r768, [%rd7+252];
	xor.b32  	%r1027, %r1027, %r768;
	ld.global.u32 	%r769, [%rd7+256];
	xor.b32  	%r934, %r934, %r769;
$L__BB7_69:
	and.b32  	%r771, %r677, 8192;
	setp.eq.s32 	%p38, %r771, 0;
	@%p38 bra 	$L__BB7_71;
	ld.global.u32 	%r772, [%rd7+260];
	xor.b32  	%r938, %r938, %r772;
	ld.global.u32 	%r773, [%rd7+264];
	xor.b32  	%r1029, %r1029, %r773;
	ld.global.u32 	%r774, [%rd7+268];
	xor.b32  	%r1028, %r1028, %r774;
	ld.global.u32 	%r775, [%rd7+272];
	xor.b32  	%r1027, %r1027, %r775;
	ld.global.u32 	%r776, [%rd7+276];
	xor.b32  	%r934, %r934, %r776;
$L__BB7_71:
	and.b32  	%r778, %r677, 16384;
	setp.eq.s32 	%p39, %r778, 0;
	@%p39 bra 	$L__BB7_73;
	ld.global.u32 	%r779, [%rd7+280];
	xor.b32  	%r938, %r938, %r779;
	ld.global.u32 	%r780, [%rd7+284];
	xor.b32  	%r1029, %r1029, %r780;
	ld.global.u32 	%r781, [%rd7+288];
	xor.b32  	%r1028, %r1028, %r781;
	ld.global.u32 	%r782, [%rd7+292];
	xor.b32  	%r1027, %r1027, %r782;
	ld.global.u32 	%r783, [%rd7+296];
	xor.b32  	%r934, %r934, %r783;
$L__BB7_73:
	and.b32  	%r785, %r677, 32768;
	setp.eq.s32 	%p40, %r785, 0;
	@%p40 bra 	$L__BB7_75;
	ld.global.u32 	%r786, [%rd7+300];
	xor.b32  	%r938, %r938, %r786;
	ld.global.u32 	%r787, [%rd7+304];
	xor.b32  	%r1029, %r1029, %r787;
	ld.global.u32 	%r788, [%rd7+308];
	xor.b32  	%r1028, %r1028, %r788;
	ld.global.u32 	%r789, [%rd7+312];
	xor.b32  	%r1027, %r1027, %r789;
	ld.global.u32 	%r790, [%rd7+316];
	xor.b32  	%r934, %r934, %r790;
$L__BB7_75:
	add.s32 	%r1025, %r1025, 16;
	setp.ne.s32 	%p41, %r1025, 32;
	@%p41 bra 	$L__BB7_43;
	mad.lo.s32 	%r791, %r1019, -31, %r191;
	add.s32 	%r1019, %r791, 1;
	setp.ne.s32 	%p42, %r1019, 5;
	@%p42 bra 	$L__BB7_42;
	st.local.u32 	[%rd1+4], %r938;
	st.local.v2.u32 	[%rd1+8], {%r1029, %r1028};
	st.local.v2.u32 	[%rd1+16], {%r1027, %r934};
	setp.ne.s64 	%p43, %rd4, 3;
	@%p43 bra 	$L__BB7_115;
	mov.b32 	%r934, 0;
	mov.u32 	%r1119, %r934;
	mov.u32 	%r1120, %r934;
	mov.u32 	%r1121, %r934;
	mov.u32 	%r938, %r934;
	mov.u32 	%r1111, %r934;
$L__BB7_79:
	mul.wide.u32 	%rd21, %r1111, 4;
	add.s64 	%rd22, %rd1, %rd21;
	ld.local.u32 	%r366, [%rd22+4];
	shl.b32 	%r367, %r1111, 5;
	mov.b32 	%r1117, 0;
$L__BB7_80:
	.pragma "nounroll";
	shr.u32 	%r794, %r366, %r1117;
	and.b32  	%r795, %r794, 1;
	setp.eq.b32 	%p44, %r795, 1;
	not.pred 	%p45, %p44;
	add.s32 	%r796, %r367, %r1117;
	mul.lo.s32 	%r797, %r796, 5;
	mul.wide.u32 	%rd23, %r797, 4;
	add.s64 	%rd8, %rd5, %rd23;
	@%p45 bra 	$L__BB7_82;
	ld.global.u32 	%r798, [%rd8];
	xor.b32  	%r938, %r938, %r798;
	ld.global.u32 	%r799, [%rd8+4];
	xor.b32  	%r1121, %r1121, %r799;
	ld.global.u32 	%r800, [%rd8+8];
	xor.b32  	%r1120, %r1120, %r800;
	ld.global.u32 	%r801, [%rd8+12];
	xor.b32  	%r1119, %r1119, %r801;
	ld.global.u32 	%r802, [%rd8+16];
	xor.b32  	%r934, %r934, %r802;
$L__BB7_82:
	and.b32  	%r804, %r794, 2;
	setp.eq.s32 	%p46, %r804, 0;
	@%p46 bra 	$L__BB7_84;
	ld.global.u32 	%r805, [%rd8+20];
	xor.b32  	%r938, %r938, %r805;
	ld.global.u32 	%r806, [%rd8+24];
	xor.b32  	%r1121, %r1121, %r806;
	ld.global.u32 	%r807, [%rd8+28];
	xor.b32  	%r1120, %r1120, %r807;
	ld.global.u32 	%r808, [%rd8+32];
	xor.b32  	%r1119, %r1119, %r808;
	ld.global.u32 	%r809, [%rd8+36];
	xor.b32  	%r934, %r934, %r809;
$L__BB7_84:
	and.b32  	%r811, %r794, 4;
	setp.eq.s32 	%p47, %r811, 0;
	@%p47 bra 	$L__BB7_86;
	ld.global.u32 	%r812, [%rd8+40];
	xor.b32  	%r938, %r938, %r812;
	ld.global.u32 	%r813, [%rd8+44];
	xor.b32  	%r1121, %r1121, %r813;
	ld.global.u32 	%r814, [%rd8+48];
	xor.b32  	%r1120, %r1120, %r814;
	ld.global.u32 	%r815, [%rd8+52];
	xor.b32  	%r1119, %r1119, %r815;
	ld.global.u32 	%r816, [%rd8+56];
	xor.b32  	%r934, %r934, %r816;
$L__BB7_86:
	and.b32  	%r818, %r794, 8;
	setp.eq.s32 	%p48, %r818, 0;
	@%p48 bra 	$L__BB7_88;
	ld.global.u32 	%r819, [%rd8+60];
	xor.b32  	%r938, %r938, %r819;
	ld.global.u32 	%r820, [%rd8+64];
	xor.b32  	%r1121, %r1121, %r820;
	ld.global.u32 	%r821, [%rd8+68];
	xor.b32  	%r1120, %r1120, %r821;
	ld.global.u32 	%r822, [%rd8+72];
	xor.b32  	%r1119, %r1119, %r822;
	ld.global.u32 	%r823, [%rd8+76];
	xor.b32  	%r934, %r934, %r823;
$L__BB7_88:
	and.b32  	%r825, %r794, 16;
	setp.eq.s32 	%p49, %r825, 0;
	@%p49 bra 	$L__BB7_90;
	ld.global.u32 	%r826, [%rd8+80];
	xor.b32  	%r938, %r938, %r826;
	ld.global.u32 	%r827, [%rd8+84];
	xor.b32  	%r1121, %r1121, %r827;
	ld.global.u32 	%r828, [%rd8+88];
	xor.b32  	%r1120, %r1120, %r828;
	ld.global.u32 	%r829, [%rd8+92];
	xor.b32  	%r1119, %r1119, %r829;
	ld.global.u32 	%r830, [%rd8+96];
	xor.b32  	%r934, %r934, %r830;
$L__BB7_90:
	and.b32  	%r832, %r794, 32;
	setp.eq.s32 	%p50, %r832, 0;
	@%p50 bra 	$L__BB7_92;
	ld.global.u32 	%r833, [%rd8+100];
	xor.b32  	%r938, %r938, %r833;
	ld.global.u32 	%r834, [%rd8+104];
	xor.b32  	%r1121, %r1121, %r834;
	ld.global.u32 	%r835, [%rd8+108];
	xor.b32  	%r1120, %r1120, %r835;
	ld.global.u32 	%r836, [%rd8+112];
	xor.b32  	%r1119, %r1119, %r836;
	ld.global.u32 	%r837, [%rd8+116];
	xor.b32  	%r934, %r934, %r837;
$L__BB7_92:
	and.b32  	%r839, %r794, 64;
	setp.eq.s32 	%p51, %r839, 0;
	@%p51 bra 	$L__BB7_94;
	ld.global.u32 	%r840, [%rd8+120];
	xor.b32  	%r938, %r938, %r840;
	ld.global.u32 	%r841, [%rd8+124];
	xor.b32  	%r1121, %r1121, %r841;
	ld.global.u32 	%r842, [%rd8+128];
	xor.b32  	%r1120, %r1120, %r842;
	ld.global.u32 	%r843, [%rd8+132];
	xor.b32  	%r1119, %r1119, %r843;
	ld.global.u32 	%r844, [%rd8+136];
	xor.b32  	%r934, %r934, %r844;
$L__BB7_94:
	and.b32  	%r846, %r794, 128;
	setp.eq.s32 	%p52, %r846, 0;
	@%p52 bra 	$L__BB7_96;
	ld.global.u32 	%r847, [%rd8+140];
	xor.b32  	%r938, %r938, %r847;
	ld.global.u32 	%r848, [%rd8+144];
	xor.b32  	%r1121, %r1121, %r848;
	ld.global.u32 	%r849, [%rd8+148];
	xor.b32  	%r1120, %r1120, %r849;
	ld.global.u32 	%r850, [%rd8+152];
	xor.b32  	%r1119, %r1119, %r850;
	ld.global.u32 	%r851, [%rd8+156];
	xor.b32  	%r934, %r934, %r851;
$L__BB7_96:
	and.b32  	%r853, %r794, 256;
	setp.eq.s32 	%p53, %r853, 0;
	@%p53 bra 	$L__BB7_98;
	ld.global.u32 	%r854, [%rd8+160];
	xor.b32  	%r938, %r938, %r854;
	ld.global.u32 	%r855, [%rd8+164];
	xor.b32  	%r1121, %r1121, %r855;
	ld.global.u32 	%r856, [%rd8+168];
	xor.b32  	%r1120, %r1120, %r856;
	ld.global.u32 	%r857, [%rd8+172];
	xor.b32  	%r1119, %r1119, %r857;
	ld.global.u32 	%r858, [%rd8+176];
	xor.b32  	%r934, %r934, %r858;
$L__BB7_98:
	and.b32  	%r860, %r794, 512;
	setp.eq.s32 	%p54, %r860, 0;
	@%p54 bra 	$L__BB7_100;
	ld.global.u32 	%r861, [%rd8+180];
	xor.b32  	%r938, %r938, %r861;
	ld.global.u32 	%r862, [%rd8+184];
	xor.b32  	%r1121, %r1121, %r862;
	ld.global.u32 	%r863, [%rd8+188];
	xor.b32  	%r1120, %r1120, %r863;
	ld.global.u32 	%r864, [%rd8+192];
	xor.b32  	%r1119, %r1119, %r864;
	ld.global.u32 	%r865, [%rd8+196];
	xor.b32  	%r934, %r934, %r865;
$L__BB7_100:
	and.b32  	%r867, %r794, 1024;
	setp.eq.s32 	%p55, %r867, 0;
	@%p55 bra 	$L__BB7_102;
	ld.global.u32 	%r868, [%rd8+200];
	xor.b32  	%r938, %r938, %r868;
	ld.global.u32 	%r869, [%rd8+204];
	xor.b32  	%r1121, %r1121, %r869;
	ld.global.u32 	%r870, [%rd8+208];
	xor.b32  	%r1120, %r1120, %r870;
	ld.global.u32 	%r871, [%rd8+212];
	xor.b32  	%r1119, %r1119, %r871;
	ld.global.u32 	%r872, [%rd8+216];
	xor.b32  	%r934, %r934, %r872;
$L__BB7_102:
	and.b32  	%r874, %r794, 2048;
	setp.eq.s32 	%p56, %r874, 0;
	@%p56 bra 	$L__BB7_104;
	ld.global.u32 	%r875, [%rd8+220];
	xor.b32  	%r938, %r938, %r875;
	ld.global.u32 	%r876, [%rd8+224];
	xor.b32  	%r1121, %r1121, %r876;
	ld.global.u32 	%r877, [%rd8+228];
	xor.b32  	%r1120, %r1120, %r877;
	ld.global.u32 	%r878, [%rd8+232];
	xor.b32  	%r1119, %r1119, %r878;
	ld.global.u32 	%r879, [%rd8+236];
	xor.b32  	%r934, %r934, %r879;
$L__BB7_104:
	and.b32  	%r881, %r794, 4096;
	setp.eq.s32 	%p57, %r881, 0;
	@%p57 bra 	$L__BB7_106;
	ld.global.u32 	%r882, [%rd8+240];
	xor.b32  	%r938, %r938, %r882;
	ld.global.u32 	%r883, [%rd8+244];
	xor.b32  	%r1121, %r1121, %r883;
	ld.global.u32 	%r884, [%rd8+248];
	xor.b32  	%r1120, %r1120, %r884;
	ld.global.u32 	%r885, [%rd8+252];
	xor.b32  	%r1119, %r1119, %r885;
	ld.global.u32 	%r886, [%rd8+256];
	xor.b32  	%r934, %r934, %r886;
$L__BB7_106:
	and.b32  	%r888, %r794, 8192;
	setp.eq.s32 	%p58, %r888, 0;
	@%p58 bra 	$L__BB7_108;
	ld.global.u32 	%r889, [%rd8+260];
	xor.b32  	%r938, %r938, %r889;
	ld.global.u32 	%r890, [%rd8+264];
	xor.b32  	%r1121, %r1121, %r890;
	ld.global.u32 	%r891, [%rd8+268];
	xor.b32  	%r1120, %r1120, %r891;
	ld.global.u32 	%r892, [%rd8+272];
	xor.b32  	%r1119, %r1119, %r892;
	ld.global.u32 	%r893, [%rd8+276];
	xor.b32  	%r934, %r934, %r893;
$L__BB7_108:
	and.b32  	%r895, %r794, 16384;
	setp.eq.s32 	%p59, %r895, 0;
	@%p59 bra 	$L__BB7_110;
	ld.global.u32 	%r896, [%rd8+280];
	xor.b32  	%r938, %r938, %r896;
	ld.global.u32 	%r897, [%rd8+284];
	xor.b32  	%r1121, %r1121, %r897;
	ld.global.u32 	%r898, [%rd8+288];
	xor.b32  	%r1120, %r1120, %r898;
	ld.global.u32 	%r899, [%rd8+292];
	xor.b32  	%r1119, %r1119, %r899;
	ld.global.u32 	%r900, [%rd8+296];
	xor.b32  	%r934, %r934, %r900;
$L__BB7_110:
	and.b32  	%r902, %r794, 32768;
	setp.eq.s32 	%p60, %r902, 0;
	@%p60 bra 	$L__BB7_112;
	ld.global.u32 	%r903, [%rd8+300];
	xor.b32  	%r938, %r938, %r903;
	ld.global.u32 	%r904, [%rd8+304];
	xor.b32  	%r1121, %r1121, %r904;
	ld.global.u32 	%r905, [%rd8+308];
	xor.b32  	%r1120, %r1120, %r905;
	ld.global.u32 	%r906, [%rd8+312];
	xor.b32  	%r1119, %r1119, %r906;
	ld.global.u32 	%r907, [%rd8+316];
	xor.b32  	%r934, %r934, %r907;
$L__BB7_112:
	add.s32 	%r1117, %r1117, 16;
	setp.ne.s32 	%p61, %r1117, 32;
	@%p61 bra 	$L__BB7_80;
	mad.lo.s32 	%r908, %r1111, -31, %r367;
	add.s32 	%r1111, %r908, 1;
	setp.ne.s32 	%p62, %r1111, 5;
	@%p62 bra 	$L__BB7_79;
	st.local.u32 	[%rd1+4], %r938;
	st.local.v2.u32 	[%rd1+8], {%r1121, %r1120};
	st.local.v2.u32 	[%rd1+16], {%r1119, %r934};
$L__BB7_115:
	shr.u64 	%rd27, %rd3, 2;
	add.s32 	%r921, %r921, 1;
	setp.gt.u64 	%p63, %rd3, 3;
	@%p63 bra 	$L__BB7_3;
$L__BB7_116:
	add.s32 	%r909, %r542, %r541;
	cvt.rn.f32.s32 	%f1, %r909;
	mov.f32 	%f2, 0f40C00000;
	div.rn.f32 	%f3, %f2, %f1;
	sqrt.rn.f32 	%f4, %f3;
	add.f32 	%f5, %f4, %f4;
	shr.u32 	%r910, %r938, 2;
	xor.b32  	%r911, %r910, %r938;
	shl.b32 	%r912, %r934, 4;
	shl.b32 	%r913, %r911, 1;
	xor.b32  	%r914, %r913, %r912;
	xor.b32  	%r915, %r914, %r911;
	xor.b32  	%r916, %r915, %r934;
	add.s32 	%r917, %r2, %r916;
	add.s32 	%r918, %r917, 362437;
	cvt.rn.f32.u32 	%f6, %r918;
	fma.rn.f32 	%f7, %f6, 0f2F800000, 0f2F000000;
	mul.f32 	%f8, %f5, %f7;
	sub.f32 	%f9, %f8, %f4;
	cvta.to.global.u64 	%rd24, %rd10;
	shl.b64 	%rd25, %rd2, 2;
	add.s64 	%rd26, %rd24, %rd25;
	st.global.f32 	[%rd26], %f9;
$L__BB7_117:
	ret;

}


// ===== COMPILED SASS (sm_100) =====

	.target	sm_100

	.elftype	@"ET_EXEC"


//--------------------- .note.nv.tkinfo           --------------------------
	.section	.note.nv.tkinfo,"",@"SHT_NOTE"
	.sectionflags	@"SHF_NOTE_NV_TKINFO"
	.tkinfo
        /*0018*/ 	.word	0x00000002
        /*0030*/ 	.string	""
        /*0030*/ 	.string	"ptxas"
        /*0030*/ 	.string	"Cuda compilation tools, release 13.0, V13.0.88"
        /*0030*/ 	.string	"Build cuda_13.0.r13.0/compiler.36424714_0"
        /*0030*/ 	.string	"-arch sm_100 -m 64 "



//--------------------- .note.nv.cuinfo           --------------------------
	.section	.note.nv.cuinfo,"",@"SHT_NOTE"
	.sectionflags	@"SHF_NOTE_NV_CUINFO"
        /*0018*/ 	.short	0x0002
        /*001a*/ 	.short	0x0064
        /*001c*/ 	.short	0x0082
	.zero		2


//--------------------- .nv.info                  --------------------------
	.section	.nv.info,"",@"SHT_CUDA_INFO"
	.align	4


	//----- nvinfo : EIATTR_REGCOUNT
	.align		4
        /*0000*/ 	.byte	0x04, 0x2f
        /*0002*/ 	.short	(.L_10 - .L_9)
	.align		4
.L_9:
        /*0004*/ 	.word	index@(_Z14matrixMultiplyPKfS0_Pfiii)
        /*0008*/ 	.word	0x00000020


	//----- nvinfo : EIATTR_FRAME_SIZE
	.align		4
.L_10:
        /*000c*/ 	.byte	0x04, 0x11
        /*000e*/ 	.short	(.L_12 - .L_11)
	.align		4
.L_11:
        /*0010*/ 	.word	index@(_Z14matrixMultiplyPKfS0_Pfiii)
        /*0014*/ 	.word	0x00000000


	//----- nvinfo : EIATTR_REGCOUNT
	.align		4
.L_12:
        /*0018*/ 	.byte	0x04, 0x2f
        /*001a*/ 	.short	(.L_14 - .L_13)
	.align		4
.L_13:
        /*001c*/ 	.word	index@(_Z15addBiasToMatrixPfPKfii)
        /*0020*/ 	.word	0x0000000c


	//----- nvinfo : EIATTR_FRAME_SIZE
	.align		4
.L_14:
        /*0024*/ 	.byte	0x04, 0x11
        /*0026*/ 	.short	(.L_16 - .L_15)
	.align		4
.L_15:
        /*0028*/ 	.word	index@(_Z15addBiasToMatrixPfPKfii)
        /*002c*/ 	.word	0x00000000


	//----- nvinfo : EIATTR_REGCOUNT
	.align		4
.L_16:
        /*0030*/ 	.byte	0x04, 0x2f
        /*0032*/ 	.short	(.L_18 - .L_17)
	.align		4
.L_17:
        /*0034*/ 	.word	index@(_Z14reluActivationPfi)
        /*0038*/ 	.word	0x00000008


	//----- nvinfo : EIATTR_FRAME_SIZE
	.align		4
.L_18:
        /*003c*/ 	.byte	0x04, 0x11
        /*003e*/ 	.short	(.L_20 - .L_19)
	.align		4
.L_19:
        /*0040*/ 	.word	index@(_Z14reluActivationPfi)
        /*0044*/ 	.word	0x00000000


	//----- nvinfo : EIATTR_REGCOUNT
	.align		4
.L_20:
        /*0048*/ 	.byte	0x04, 0x2f
        /*004a*/ 	.short	(.L_22 - .L_21)
	.align		4
.L_21:
        /*004c*/ 	.word	index@(_Z14reluDerivativePKfPfi)
        /*0050*/ 	.word	0x0000000a


	//----- nvinfo : EIATTR_FRAME_SIZE
	.align		4
.L_22:
        /*0054*/ 	.byte	0x04, 0x11
        /*0056*/ 	.short	(.L_24 - .L_23)
	.align		4
.L_23:
        /*0058*/ 	.word	index@(_Z14reluDerivativePKfPfi)
        /*005c*/ 	.word	0x00000000


	//----- nvinfo : EIATTR_REGCOUNT
	.align		4
.L_24:
        /*0060*/ 	.byte	0x04, 0x2f
        /*0062*/ 	.short	(.L_26 - .L_25)
	.align		4
.L_25:
        /*0064*/ 	.word	index@(_Z15matrixTransposePKfPfii)
        /*0068*/ 	.word	0x0000000a


	//----- nvinfo : EIATTR_FRAME_SIZE
	.align		4
.L_26:
        /*006c*/ 	.byte	0x04, 0x11
        /*006e*/ 	.short	(.L_28 - .L_27)
	.align		4
.L_27:
        /*0070*/ 	.word	index@(_Z15matrixTransposePKfPfii)
        /*0074*/ 	.word	0x00000000


	//----- nvinfo : EIATTR_REGCOUNT
	.align		4
.L_28:
        /*0078*/ 	.byte	0x04, 0x2f
        /*007a*/ 	.short	(.L_30 - .L_29)
	.align		4
.L_29:
        /*007c*/ 	.word	index@(_Z19elementWiseMultiplyPKfS0_Pfi)
        /*0080*/ 	.word	0x0000000c


	//----- nvinfo : EIATTR_FRAME_SIZE
	.align		4
.L_30:
        /*0084*/ 	.byte	0x04, 0x11
        /*0086*/ 	.short	(.L_32 - .L_31)
	.align		4
.L_31:
        /*0088*/ 	.word	index@(_Z19elementWiseMultiplyPKfS0_Pfi)
        /*008c*/ 	.word	0x00000000


	//----- nvinfo : EIATTR_REGCOUNT
	.align		4
.L_32:
        /*0090*/ 	.byte	0x04, 0x2f
        /*0092*/ 	.short	(.L_34 - .L_33)
	.align		4
.L_33:
        /*0094*/ 	.word	index@(_Z13updateWeightsPfPKffi)
        /*0098*/ 	.word	0x0000000a


	//----- nvinfo : EIATTR_FRAME_SIZE
	.align		4
.L_34:
        /*009c*/ 	.byte	0x04, 0x11
        /*009e*/ 	.short	(.L_36 - .L_35)
	.align		4
.L_35:
        /*00a0*/ 	.word	index@(_Z13updateWeightsPfPKffi)
        /*00a4*/ 	.word	0x00000000


	//----- nvinfo : EIATTR_REGCOUNT
	.align		4
.L_36:
        /*00a8*/ 	.byte	0x04, 0x2f
        /*00aa*/ 	.short	(.L_38 - .L_37)
	.align		4
.L_37:
        /*00ac*/ 	.word	index@(_Z17initializeWeightsPfiim)
        /*00b0*/ 	.word	0x0000001f


	//----- nvinfo : EIATTR_FRAME_SIZE
	.align		4
.L_38:
        /*00b4*/ 	.byte	0x04, 0x11
        /*00b6*/ 	.short	(.L_40 - .L_39)
	.align		4
.L_39:
        /*00b8*/ 	.word	index@($__internal_1_$__cuda_sm3x_div_rn_noftz_f32_slowpath)
        /*00bc*/ 	.word	0x00000030


	//----- nvinfo : EIATTR_FRAME_SIZE
	.align		4
.L_40:
        /*00c0*/ 	.byte	0x04, 0x11
        /*00c2*/ 	.short	(.L_42 - .L_41)
	.align		4
.L_41:
        /*00c4*/ 	.word	index@($__internal_0_$__cuda_sm20_sqrt_rn_f32_slowpath)
        /*00c8*/ 	.word	0x00000030


	//----- nvinfo : EIATTR_FRAME_SIZE
	.align		4
.L_42:
        /*00cc*/ 	.byte	0x04, 0x11
        /*00ce*/ 	.short	(.L_44 - .L_43)
	.align		4
.L_43:
        /*00d0*/ 	.word	index@(_Z17initializeWeightsPfiim)
        /*00d4*/ 	.word	0x00000030


	//----- nvinfo : EIATTR_MIN_STACK_SIZE
	.align		4
.L_44:
        /*00d8*/ 	.byte	0x04, 0x12
        /*00da*/ 	.short	(.L_46 - .L_45)
	.align		4
.L_45:
        /*00dc*/ 	.word	index@(_Z17initializeWeightsPfiim)
        /*00e0*/ 	.word	0x00000030


	//----- nvinfo : EIATTR_MIN_STACK_SIZE
	.align		4
.L_46:
        /*00e4*/ 	.byte	0x04, 0x12
        /*00e6*/ 	.short	(.L_48 - .L_47)
	.align		4
.L_47:
        /*00e8*/ 	.word	index@(_Z13updateWeightsPfPKffi)
        /*00ec*/ 	.word	0x00000000


	//----- nvinfo : EIATTR_MIN_STACK_SIZE
	.align		4
.L_48:
        /*00f0*/ 	.byte	0x04, 0x12
        /*00f2*/ 	.short	(.L_50 - .L_49)
	.align		4
.L_49:
        /*00f4*/ 	.word	index@(_Z19elementWiseMultiplyPKfS0_Pfi)
        /*00f8*/ 	.word	0x00000000


	//----- nvinfo : EIATTR_MIN_STACK_SIZE
	.align		4
.L_50:
        /*00fc*/ 	.byte	0x04, 0x12
        /*00fe*/ 	.short	(.L_52 - .L_51)
	.align		4
.L_51:
        /*0100*/ 	.word	index@(_Z15matrixTransposePKfPfii)
        /*0104*/ 	.word	0x00000000


	//----- nvinfo : EIATTR_MIN_STACK_SIZE
	.align		4
.L_52:
        /*0108*/ 	.byte	0x04, 0x12
        /*010a*/ 	.short	(.L_54 - .L_53)
	.align		4
.L_53:
        /*010c*/ 	.word	index@(_Z14reluDerivativePKfPfi)
        /*0110*/ 	.word	0x00000000


	//----- nvinfo : EIATTR_MIN_STACK_SIZE
	.align		4
.L_54:
        /*0114*/ 	.byte	0x04, 0x12
        /*0116*/ 	.short	(.L_56 - .L_55)
	.align		4
.L_55:
        /*0118*/ 	.word	index@(_Z14reluActivationPfi)
        /*011c*/ 	.word	0x00000000


	//----- nvinfo : EIATTR_MIN_STACK_SIZE
	.align		4
.L_56:
        /*0120*/ 	.byte	0x04, 0x12
        /*0122*/ 	.short	(.L_58 - .L_57)
	.align		4
.L_57:
        /*0124*/ 	.word	index@(_Z15addBiasToMatrixPfPKfii)
        /*0128*/ 	.word	0x00000000


	//----- nvinfo : EIATTR_MIN_STACK_SIZE
	.align		4
.L_58:
        /*012c*/ 	.byte	0x04, 0x12
        /*012e*/ 	.short	(.L_60 - .L_59)
	.align		4
.L_59:
        /*0130*/ 	.word	index@(_Z14matrixMultiplyPKfS0_Pfiii)
        /*0134*/ 	.word	0x00000000
.L_60:


//--------------------- .nv.compat                --------------------------
	.section	.nv.compat,"",@"SHT_CUDA_COMPAT_INFO"
	.align	4
        /*0000*/ 	.byte	0x02, 0x09, 0x00, 0x00, 0x02, 0x02, 0x01, 0x00, 0x02, 0x05, 0x05, 0x00, 0x03, 0x07, 0x01, 0x01
        /*0010*/ 	.byte	0x02, 0x03, 0x00, 0x00, 0x02, 0x06, 0x01, 0x00, 0x04, 0x0b, 0x08, 0x00, 0x01, 0x00, 0x00, 0x00
        /*0020*/ 	.byte	0x00, 0x00, 0x00, 0x00


//--------------------- .nv.info._Z17initializeWeightsPfiim --------------------------
	.section	.nv.info._Z17initializeWeightsPfiim,"",@"SHT_CUDA_INFO"
	.sectionflags	@""
	.align	4


	//----- nvinfo : EIATTR_CUDA_API_VERSION
	.align		4
        /*0000*/ 	.byte	0x04, 0x37
        /*0002*/ 	.short	(.L_62 - .L_61)
.L_61:
        /*0004*/ 	.word	0x00000082


	//----- nvinfo : EIATTR_KPARAM_INFO
	.align		4
.L_62:
        /*0008*/ 	.byte	0x04, 0x17
        /*000a*/ 	.short	(.L_64 - .L_63)
.L_63:
        /*000c*/ 	.word	0x00000000
        /*0010*/ 	.short	0x0003
        /*0012*/ 	.short	0x0010
        /*0014*/ 	.byte	0x00, 0xf0, 0x21, 0x00


	//----- nvinfo : EIATTR_KPARAM_INFO
	.align		4
.L_64:
        /*0018*/ 	.byte	0x04, 0x17
        /*001a*/ 	.short	(.L_66 - .L_65)
.L_65:
        /*001c*/ 	.word	0x00000000
        /*0020*/ 	.short	0x0002
        /*0022*/ 	.short	0x000c
        /*0024*/ 	.byte	0x00, 0xf0, 0x11, 0x00


	//----- nvinfo : EIATTR_KPARAM_INFO
	.align		4
.L_66:
        /*0028*/ 	.byte	0x04, 0x17
        /*002a*/ 	.short	(.L_68 - .L_67)
.L_67:
        /*002c*/ 	.word	0x00000000
        /*0030*/ 	.short	0x0001
        /*0032*/ 	.short	0x0008
        /*0034*/ 	.byte	0x00, 0xf0, 0x11, 0x00


	//----- nvinfo : EIATTR_KPARAM_INFO
	.align		4
.L_68:
        /*0038*/ 	.byte	0x04, 0x17
        /*003a*/ 	.short	(.L_70 - .L_69)
.L_69:
        /*003c*/ 	.word	0x00000000
        /*0040*/ 	.short	0x0000
        /*0042*/ 	.short	0x0000
        /*0044*/ 	.byte	0x00, 0xf5, 0x21, 0x00


	//----- nvinfo : EIATTR_SPARSE_MMA_MASK
	.align		4
.L_70:
        /*0048*/ 	.byte	0x03, 0x50
        /*004a*/ 	.short	0x0000


	//----- nvinfo : EIATTR_MAXREG_COUNT
	.align		4
        /*004c*/ 	.byte	0x03, 0x1b
        /*004e*/ 	.short	0x00ff


	//----- nvinfo : EIATTR_MERCURY_ISA_VERSION
	.align		4
        /*0050*/ 	.byte	0x03, 0x5f
        /*0052*/ 	.short	0x0101


	//----- nvinfo : EIATTR_VRC_CTA_INIT_COUNT
	.align		4
        /*0054*/ 	.byte	0x02, 0x4a
	.zero		1
	.zero		1


	//----- nvinfo : EIATTR_EXIT_INSTR_OFFSETS
	.align		4
        /*0058*/ 	.byte	0x04, 0x1c
        /*005a*/ 	.short	(.L_72 - .L_71)


	//   ....[0]....
.L_71:
        /*005c*/ 	.word	0x00000090


	//   ....[1]....
        /*0060*/ 	.word	0x000029f0


	//----- nvinfo : EIATTR_CRS_STACK_SIZE
	.align		4
.L_72:
        /*0064*/ 	.byte	0x04, 0x1e
        /*0066*/ 	.short	(.L_74 - .L_73)
.L_73:
        /*0068*/ 	.word	0x00000000


	//----- nvinfo : EIATTR_CBANK_PARAM_SIZE
	.align		4
.L_74:
        /*006c*/ 	.byte	0x03, 0x19
        /*006e*/ 	.short	0x0018


	//----- nvinfo : EIATTR_PARAM_CBANK
	.align		4
        /*0070*/ 	.byte	0x04, 0x0a
        /*0072*/ 	.short	(.L_76 - .L_75)
	.align		4
.L_75:
        /*0074*/ 	.word	index@(.nv.constant0._Z17initializeWeightsPfiim)
        /*0078*/ 	.short	0x0380
        /*007a*/ 	.short	0x0018


	//----- nvinfo : EIATTR_SW_WAR
	.align		4
.L_76:
        /*007c*/ 	.byte	0x04, 0x36
        /*007e*/ 	.short	(.L_78 - .L_77)
.L_77:
        /*0080*/ 	.word	0x00000008
.L_78:


//--------------------- .nv.info._Z13updateWeightsPfPKffi --------------------------
	.section	.nv.info._Z13updateWeightsPfPKffi,"",@"SHT_CUDA_INFO"
	.sectionflags	@""
	.align	4


	//----- nvinfo : EIATTR_CUDA_API_VERSION
	.align		4
        /*0000*/ 	.byte	0x04, 0x37
        /*0002*/ 	.short	(.L_80 - .L_79)
.L_79:
        /*0004*/ 	.word	0x00000082


	//----- nvinfo : EIATTR_KPARAM_INFO
	.align		4
.L_80:
        /*0008*/ 	.byte	0x04, 0x17
        /*000a*/ 	.short	(.L_82 - .L_81)
.L_81:
        /*000c*/ 	.word	0x00000000
        /*0010*/ 	.short	0x0003
        /*0012*/ 	.short	0x0014
        /*0014*/ 	.byte	0x00, 0xf0, 0x11, 0x00


	//----- nvinfo : EIATTR_KPARAM_INFO
	.align		4
.L_82:
        /*0018*/ 	.byte	0x04, 0x17
        /*001a*/ 	.short	(.L_84 - .L_83)
.L_83:
        /*001c*/ 	.word	0x00000000
        /*0020*/ 	.short	0x0002
        /*0022*/ 	.short	0x0010
        /*0024*/ 	.byte	0x00, 0xf0, 0x11, 0x00


	//----- nvinfo : EIATTR_KPARAM_INFO
	.align		4
.L_84:
        /*0028*/ 	.byte	0x04, 0x17
        /*002a*/ 	.short	(.L_86 - .L_85)
.L_85:
        /*002c*/ 	.word	0x00000000
        /*0030*/ 	.short	0x0001
        /*0032*/ 	.short	0x0008
        /*0034*/ 	.byte	0x00, 0xf5, 0x21, 0x00


	//----- nvinfo : EIATTR_KPARAM_INFO
	.align		4
.L_86:
        /*0038*/ 	.byte	0x04, 0x17
        /*003a*/ 	.short	(.L_88 - .L_87)
.L_87:
        /*003c*/ 	.word	0x00000000
        /*0040*/ 	.short	0x0000
        /*0042*/ 	.short	0x0000
        /*0044*/ 	.byte	0x00, 0xf5, 0x21, 0x00


	//----- nvinfo : EIATTR_SPARSE_MMA_MASK
	.align		4
.L_88:
        /*0048*/ 	.byte	0x03, 0x50
        /*004a*/ 	.short	0x0000


	//----- nvinfo : EIATTR_MAXREG_COUNT
	.align		4
        /*004c*/ 	.byte	0x03, 0x1b
        /*004e*/ 	.short	0x00ff


	//----- nvinfo : EIATTR_MERCURY_ISA_VERSION
	.align		4
        /*0050*/ 	.byte	0x03, 0x5f
        /*0052*/ 	.short	0x0101


	//----- nvinfo : EIATTR_VRC_CTA_INIT_COUNT
	.align		4
        /*0054*/ 	.byte	0x02, 0x4a
	.zero		1
	.zero		1


	//----- nvinfo : EIATTR_EXIT_INSTR_OFFSETS
	.align		4
        /*0058*/ 	.byte	0x04, 0x1c
        /*005a*/ 	.short	(.L_90 - .L_89)


	//   ....[0]....
.L_89:
        /*005c*/ 	.word	0x00000070


	//   ....[1]....
        /*0060*/ 	.word	0x00000120


	//----- nvinfo : EIATTR_CBANK_PARAM_SIZE
	.align		4
.L_90:
        /*0064*/ 	.byte	0x03, 0x19
        /*0066*/ 	.short	0x0018


	//----- nvinfo : EIATTR_PARAM_CBANK
	.align		4
        /*0068*/ 	.byte	0x04, 0x0a
        /*006a*/ 	.short	(.L_92 - .L_91)
	.align		4
.L_91:
        /*006c*/ 	.word	index@(.nv.constant0._Z13updateWeightsPfPKffi)
        /*0070*/ 	.short	0x0380
        /*0072*/ 	.short	0x0018


	//----- nvinfo : EIATTR_SW_WAR
	.align		4
.L_92:
        /*0074*/ 	.byte	0x04, 0x36
        /*0076*/ 	.short	(.L_94 - .L_93)
.L_93:
        /*0078*/ 	.word	0x00000008
.L_94:


//--------------------- .nv.info._Z19elementWiseMultiplyPKfS0_Pfi --------------------------
	.section	.nv.info._Z19elementWiseMultiplyPKfS0_Pfi,"",@"SHT_CUDA_INFO"
	.sectionflags	@""
	.align	4


	//----- nvinfo : EIATTR_CUDA_API_VERSION
	.align		4
        /*0000*/ 	.byte	0x04, 0x37
        /*0002*/ 	.short	(.L_96 - .L_95)
.L_95:
        /*0004*/ 	.word	0x00000082


	//----- nvinfo : EIATTR_KPARAM_INFO
	.align		4
.L_96:
        /*0008*/ 	.byte	0x04, 0x17
        /*000a*/ 	.short	(.L_98 - .L_97)
.L_97:
        /*000c*/ 	.word	0x00000000
        /*0010*/ 	.short	0x0003
        /*0012*/ 	.short	0x0018
        /*0014*/ 	.byte	0x00, 0xf0, 0x11, 0x00


	//----- nvinfo : EIATTR_KPARAM_INFO
	.align		4
.L_98:
        /*0018*/ 	.byte	0x04, 0x17
        /*001a*/ 	.short	(.L_100 - .L_99)
.L_99:
        /*001c*/ 	.word	0x00000000
        /*0020*/ 	.short	0x0002
        /*0022*/ 	.short	0x0010
        /*0024*/ 	.byte	0x00, 0xf5, 0x21, 0x00


	//----- nvinfo : EIATTR_KPARAM_INFO
	.align		4
.L_100:
        /*0028*/ 	.byte	0x04, 0x17
        /*002a*/ 	.short	(.L_102 - .L_101)
.L_101:
        /*002c*/ 	.word	0x00000000
        /*0030*/ 	.short	0x0001
        /*0032*/ 	.short	0x0008
        /*0034*/ 	.byte	0x00, 0xf5, 0x21, 0x00


	//----- nvinfo : EIATTR_KPARAM_INFO
	.align		4
.L_102:
        /*0038*/ 	.byte	0x04, 0x17
        /*003a*/ 	.short	(.L_104 - .L_103)
.L_103:
        /*003c*/ 	.word	0x00000000
        /*0040*/ 	.short	0x0000
        /*0042*/ 	.short	0x0000
        /*0044*/ 	.byte	0x00, 0xf5, 0x21, 0x00


	//----- nvinfo : EIATTR_SPARSE_MMA_MASK
	.align		4
.L_104:
        /*0048*/ 	.byte	0x03, 0x50
        /*004a*/ 	.short	0x0000


	//----- nvinfo : EIATTR_MAXREG_COUNT
	.align		4
        /*004c*/ 	.byte	0x03, 0x1b
        /*004e*/ 	.short	0x00ff


	//----- nvinfo : EIATTR_MERCURY_ISA_VERSION
	.align		4
        /*0050*/ 	.byte	0x03, 0x5f
        /*0052*/ 	.short	0x0101


	//----- nvinfo : EIATTR_VRC_CTA_INIT_COUNT
	.align		4
        /*0054*/ 	.byte	0x02, 0x4a
	.zero		1
	.zero		1


	//----- nvinfo : EIATTR_EXIT_INSTR_OFFSETS
	.align		4
        /*0058*/ 	.byte	0x04, 0x1c
        /*005a*/ 	.short	(.L_106 - .L_105)


	//   ....[0]....
.L_105:
        /*005c*/ 	.word	0x00000070


	//   ....[1]....
        /*0060*/ 	.word	0x00000130


	//----- nvinfo : EIATTR_CBANK_PARAM_SIZE
	.align		4
.L_106:
        /*0064*/ 	.byte	0x03, 0x19
        /*0066*/ 	.short	0x001c


	//----- nvinfo : EIATTR_PARAM_CBANK
	.align		4
        /*0068*/ 	.byte	0x04, 0x0a
        /*006a*/ 	.short	(.L_108 - .L_107)
	.align		4
.L_107:
        /*006c*/ 	.word	index@(.nv.constant0._Z19elementWiseMultiplyPKfS0_Pfi)
        /*0070*/ 	.short	0x0380
        /*0072*/ 	.short	0x001c


	//----- nvinfo : EIATTR_SW_WAR
	.align		4
.L_108:
        /*0074*/ 	.byte	0x04, 0x36
        /*0076*/ 	.short	(.L_110 - .L_109)
.L_109:
        /*0078*/ 	.word	0x00000008
.L_110:


//--------------------- .nv.info._Z15matrixTransposePKfPfii --------------------------
	.section	.nv.info._Z15matrixTransposePKfPfii,"",@"SHT_CUDA_INFO"
	.sectionflags	@""
	.align	4


	//----- nvinfo : EIATTR_CUDA_API_VERSION
	.align		4
        /*0000*/ 	.byte	0x04, 0x37
        /*0002*/ 	.short	(.L_112 - .L_111)
.L_111:
        /*0004*/ 	.word	0x00000082


	//----- nvinfo : EIATTR_KPARAM_INFO
	.align		4
.L_112:
        /*0008*/ 	.byte	0x04, 0x17
        /*000a*/ 	.short	(.L_114 - .L_113)
.L_113:
        /*000c*/ 	.word	0x00000000
        /*0010*/ 	.short	0x0003
        /*0012*/ 	.short	0x0014
        /*0014*/ 	.byte	0x00, 0xf0, 0x11, 0x00


	//----- nvinfo : EIATTR_KPARAM_INFO
	.align		4
.L_114:
        /*0018*/ 	.byte	0x04, 0x17
        /*001a*/ 	.short	(.L_116 - .L_115)
.L_115:
        /*001c*/ 	.word	0x00000000
        /*0020*/ 	.short	0x0002
        /*0022*/ 	.short	0x0010
        /*0024*/ 	.byte	0x00, 0xf0, 0x11, 0x00


	//----- nvinfo : EIATTR_KPARAM_INFO
	.align		4
.L_116:
        /*0028*/ 	.byte	0x04, 0x17
        /*002a*/ 	.short	(.L_118 - .L_117)
.L_117:
        /*002c*/ 	.word	0x00000000
        /*0030*/ 	.short	0x0001
        /*0032*/ 	.short	0x0008
        /*0034*/ 	.byte	0x00, 0xf5, 0x21, 0x00


	//----- nvinfo : EIATTR_KPARAM_INFO
	.align		4
.L_118:
        /*0038*/ 	.byte	0x04, 0x17
        /*003a*/ 	.short	(.L_120 - .L_119)
.L_119:
        /*003c*/ 	.word	0x00000000
        /*0040*/ 	.short	0x0000
        /*0042*/ 	.short	0x0000
        /*0044*/ 	.byte	0x00, 0xf5, 0x21, 0x00


	//----- nvinfo : EIATTR_SPARSE_MMA_MASK
	.align		4
.L_120:
        /*0048*/ 	.byte	0x03, 0x50
        /*004a*/ 	.short	0x0000


	//----- nvinfo : EIATTR_MAXREG_COUNT
	.align		4
        /*004c*/ 	.byte	0x03, 0x1b
        /*004e*/ 	.short	0x00ff


	//----- nvinfo : EIATTR_MERCURY_ISA_VERSION
	.align		4
        /*0050*/ 	.byte	0x03, 0x5f
        /*0052*/ 	.short	0x0101


	//----- nvinfo : EIATTR_VRC_CTA_INIT_COUNT
	.align		4
        /*0054*/ 	.byte	0x02, 0x4a
	.zero		1
	.zero		1


	//----- nvinfo : EIATTR_EXIT_INSTR_OFFSETS
	.align		4
        /*0058*/ 	.byte	0x04, 0x1c
        /*005a*/ 	.short	(.L_122 - .L_121)


	//   ....[0]....
.L_121:
        /*005c*/ 	.word	0x000000c0


	//   ....[1]....
        /*0060*/ 	.word	0x00000160


	//----- nvinfo : EIATTR_CBANK_PARAM_SIZE
	.align		4
.L_122:
        /*0064*/ 	.byte	0x03, 0x19
        /*0066*/ 	.short	0x0018


	//----- nvinfo : EIATTR_PARAM_CBANK
	.align		4
        /*0068*/ 	.byte	0x04, 0x0a
        /*006a*/ 	.short	(.L_124 - .L_123)
	.align		4
.L_123:
        /*006c*/ 	.word	index@(.nv.constant0._Z15matrixTransposePKfPfii)
        /*0070*/ 	.short	0x0380
        /*0072*/ 	.short	0x0018


	//----- nvinfo : EIATTR_SW_WAR
	.align		4
.L_124:
        /*0074*/ 	.byte	0x04, 0x36
        /*0076*/ 	.short	(.L_126 - .L_125)
.L_125:
        /*0078*/ 	.word	0x00000008
.L_126:


//--------------------- .nv.info._Z14reluDerivativePKfPfi --------------------------
	.section	.nv.info._Z14reluDerivativePKfPfi,"",@"SHT_CUDA_INFO"
	.sectionflags	@""
	.align	4


	//----- nvinfo : EIATTR_CUDA_API_VERSION
	.align		4
        /*0000*/ 	.byte	0x04, 0x37
        /*0002*/ 	.short	(.L_128 - .L_127)
.L_127:
        /*0004*/ 	.word	0x00000082


	//----- nvinfo : EIATTR_KPARAM_INFO
	.align		4
.L_128:
        /*0008*/ 	.byte	0x04, 0x17
        /*000a*/ 	.short	(.L_130 - .L_129)
.L_129:
        /*000c*/ 	.word	0x00000000
        /*0010*/ 	.short	0x0002
        /*0012*/ 	.short	0x0010
        /*0014*/ 	.byte	0x00, 0xf0, 0x11, 0x00


	//----- nvinfo : EIATTR_KPARAM_INFO
	.align		4
.L_130:
        /*0018*/ 	.byte	0x04, 0x17
        /*001a*/ 	.short	(.L_132 - .L_131)
.L_131:
        /*001c*/ 	.word	0x00000000
        /*0020*/ 	.short	0x0001
        /*0022*/ 	.short	0x0008
        /*0024*/ 	.byte	0x00, 0xf5, 0x21, 0x00


	//----- nvinfo : EIATTR_KPARAM_INFO
	.align		4
.L_132:
        /*0028*/ 	.byte	0x04, 0x17
        /*002a*/ 	.short	(.L_134 - .L_133)
.L_133:
        /*002c*/ 	.word	0x00000000
        /*0030*/ 	.short	0x0000
        /*0032*/ 	.short	0x0000
        /*0034*/ 	.byte	0x00, 0xf5, 0x21, 0x00


	//----- nvinfo : EIATTR_SPARSE_MMA_MASK
	.align		4
.L_134:
        /*0038*/ 	.byte	0x03, 0x50
        /*003a*/ 	.short	0x0000


	//----- nvinfo : EIATTR_MAXREG_COUNT
	.align		4
        /*003c*/ 	.byte	0x03, 0x1b
        /*003e*/ 	.short	0x00ff


	//----- nvinfo : EIATTR_MERCURY_ISA_VERSION
	.align		4
        /*0040*/ 	.byte	0x03, 0x5f
        /*0042*/ 	.short	0x0101


	//----- nvinfo : EIATTR_VRC_CTA_INIT_COUNT
	.align		4
        /*0044*/ 	.byte	0x02, 0x4a
	.zero		1
	.zero		1


	//----- nvinfo : EIATTR_EXIT_INSTR_OFFSETS
	.align		4
        /*0048*/ 	.byte	0x04, 0x1c
        /*004a*/ 	.short	(.L_136 - .L_135)


	//   ....[0]....
.L_135:
        /*004c*/ 	.word	0x00000070


	//   ....[1]....
        /*0050*/ 	.word	0x00000100


	//----- nvinfo : EIATTR_CBANK_PARAM_SIZE
	.align		4
.L_136:
        /*0054*/ 	.byte	0x03, 0x19
        /*0056*/ 	.short	0x0014


	//----- nvinfo : EIATTR_PARAM_CBANK
	.align		4
        /*0058*/ 	.byte	0x04, 0x0a
        /*005a*/ 	.short	(.L_138 - .L_137)
	.align		4
.L_137:
        /*005c*/ 	.word	index@(.nv.constant0._Z14reluDerivativePKfPfi)
        /*0060*/ 	.short	0x0380
        /*0062*/ 	.short	0x0014


	//----- nvinfo : EIATTR_SW_WAR
	.align		4
.L_138:
        /*0064*/ 	.byte	0x04, 0x36
        /*0066*/ 	.short	(.L_140 - .L_139)
.L_139:
        /*0068*/ 	.word	0x00000008
.L_140:


//--------------------- .nv.info._Z14reluActivationPfi --------------------------
	.section	.nv.info._Z14reluActivationPfi,"",@"SHT_CUDA_INFO"
	.sectionflags	@""
	.align	4


	//----- nvinfo : EIATTR_CUDA_API_VERSION
	.align		4
        /*0000*/ 	.byte	0x04, 0x37
        /*0002*/ 	.short	(.L_142 - .L_141)
.L_141:
        /*0004*/ 	.word	0x00000082


	//----- nvinfo : EIATTR_KPARAM_INFO
	.align		4
.L_142:
        /*0008*/ 	.byte	0x04, 0x17
        /*000a*/ 	.short	(.L_144 - .L_143)
.L_143:
        /*000c*/ 	.word	0x00000000
        /*0010*/ 	.short	0x0001
        /*0012*/ 	.short	0x0008
        /*0014*/ 	.byte	0x00, 0xf0, 0x11, 0x00


	//----- nvinfo : EIATTR_KPARAM_INFO
	.align		4
.L_144:
        /*0018*/ 	.byte	0x04, 0x17
        /*001a*/ 	.short	(.L_146 - .L_145)
.L_145:
        /*001c*/ 	.word	0x00000000
        /*0020*/ 	.short	0x0000
        /*0022*/ 	.short	0x0000
        /*0024*/ 	.byte	0x00, 0xf5, 0x21, 0x00


	//----- nvinfo : EIATTR_SPARSE_MMA_MASK
	.align		4
.L_146:
        /*0028*/ 	.byte	0x03, 0x50
        /*002a*/ 	.short	0x0000


	//----- nvinfo : EIATTR_MAXREG_COUNT
	.align		4
        /*002c*/ 	.byte	0x03, 0x1b
        /*002e*/ 	.short	0x00ff


	//----- nvinfo : EIATTR_MERCURY_ISA_VERSION
	.align		4
        /*0030*/ 	.byte	0x03, 0x5f
        /*0032*/ 	.short	0x0101


	//----- nvinfo : EIATTR_VRC_CTA_INIT_COUNT
	.align		4
        /*0034*/ 	.byte	0x02, 0x4a
	.zero		1
	.zero		1


	//----- nvinfo : EIATTR_EXIT_INSTR_OFFSETS
	.align		4
        /*0038*/ 	.byte	0x04, 0x1c
        /*003a*/ 	.short	(.L_148 - .L_147)


	//   ....[0]....
.L_147:
        /*003c*/ 	.word	0x00000070


	//   ....[1]....
        /*0040*/ 	.word	0x000000e0


	//----- nvinfo : EIATTR_CBANK_PARAM_SIZE
	.align		4
.L_148:
        /*0044*/ 	.byte	0x03, 0x19
        /*0046*/ 	.short	0x000c


	//----- nvinfo : EIATTR_PARAM_CBANK
	.align		4
        /*0048*/ 	.byte	0x04, 0x0a
        /*004a*/ 	.short	(.L_150 - .L_149)
	.align		4
.L_149:
        /*004c*/ 	.word	index@(.nv.constant0._Z14reluActivationPfi)
        /*0050*/ 	.short	0x0380
        /*0052*/ 	.short	0x000c


	//----- nvinfo : EIATTR_SW_WAR
	.align		4
.L_150:
        /*0054*/ 	.byte	0x04, 0x36
        /*0056*/ 	.short	(.L_152 - .L_151)
.L_151:
        /*0058*/ 	.word	0x00000008
.L_152:


//--------------------- .nv.info._Z15addBiasToMatrixPfPKfii --------------------------
	.section	.nv.info._Z15addBiasToMatrixPfPKfii,"",@"SHT_CUDA_INFO"
	.sectionflags	@""
	.align	4


	//----- nvinfo : EIATTR_CUDA_API_VERSION
	.align		4
        /*0000*/ 	.byte	0x04, 0x37
        /*0002*/ 	.short	(.L_154 - .L_153)
.L_153:
        /*0004*/ 	.word	0x00000082


	//----- nvinfo : EIATTR_KPARAM_INFO
	.align		4
.L_154:
        /*0008*/ 	.byte	0x04, 0x17
        /*000a*/ 	.short	(.L_156 - .L_155)
.L_155:
        /*000c*/ 	.word	0x00000000
        /*0010*/ 	.short	0x0003
        /*0012*/ 	.short	0x0014
        /*0014*/ 	.byte	0x00, 0xf0, 0x11, 0x00


	//----- nvinfo : EIATTR_KPARAM_INFO
	.align		4
.L_156:
        /*0018*/ 	.byte	0x04, 0x17
        /*001a*/ 	.short	(.L_158 - .L_157)
.L_157:
        /*001c*/ 	.word	0x00000000
        /*0020*/ 	.short	0x0002
        /*0022*/ 	.short	0x0010
        /*0024*/ 	.byte	0x00, 0xf0, 0x11, 0x00


	//----- nvinfo : EIATTR_KPARAM_INFO
	.align		4
.L_158:
        /*0028*/ 	.byte	0x04, 0x17
        /*002a*/ 	.short	(.L_160 - .L_159)
.L_159:
        /*002c*/ 	.word	0x00000000
        /*0030*/ 	.short	0x0001
        /*0032*/ 	.short	0x0008
        /*0034*/ 	.byte	0x00, 0xf5, 0x21, 0x00


	//----- nvinfo : EIATTR_KPARAM_INFO
	.align		4
.L_160:
        /*0038*/ 	.byte	0x04, 0x17
        /*003a*/ 	.short	(.L_162 - .L_161)
.L_161:
        /*003c*/ 	.word	0x00000000
        /*0040*/ 	.short	0x0000
        /*0042*/ 	.short	0x0000
        /*0044*/ 	.byte	0x00, 0xf5, 0x21, 0x00


	//----- nvinfo : EIATTR_SPARSE_MMA_MASK
	.align		4
.L_162:
        /*0048*/ 	.byte	0x03, 0x50
        /*004a*/ 	.short	0x0000


	//----- nvinfo : EIATTR_MAXREG_COUNT
	.align		4
        /*004c*/ 	.byte	0x03, 0x1b
        /*004e*/ 	.short	0x00ff


	//----- nvinfo : EIATTR_MERCURY_ISA_VERSION
	.align		4
        /*0050*/ 	.byte	0x03, 0x5f
        /*0052*/ 	.short	0x0101


	//----- nvinfo : EIATTR_VRC_CTA_INIT_COUNT
	.align		4
        /*0054*/ 	.byte	0x02, 0x4a
	.zero		1
	.zero		1


	//----- nvinfo : EIATTR_EXIT_INSTR_OFFSETS
	.align		4
        /*0058*/ 	.byte	0x04, 0x1c
        /*005a*/ 	.short	(.L_164 - .L_163)


	//   ....[0]....
.L_163:
        /*005c*/ 	.word	0x000000c0


	//   ....[1]....
        /*0060*/ 	.word	0x00000170


	//----- nvinfo : EIATTR_CBANK_PARAM_SIZE
	.align		4
.L_164:
        /*0064*/ 	.byte	0x03, 0x19
        /*0066*/ 	.short	0x0018


	//----- nvinfo : EIATTR_PARAM_CBANK
	.align		4
        /*0068*/ 	.byte	0x04, 0x0a
        /*006a*/ 	.short	(.L_166 - .L_165)
	.align		4
.L_165:
        /*006c*/ 	.word	index@(.nv.constant0._Z15addBiasToMatrixPfPKfii)
        /*0070*/ 	.short	0x0380
        /*0072*/ 	.short	0x0018


	//----- nvinfo : EIATTR_SW_WAR
	.align		4
.L_166:
        /*0074*/ 	.byte	0x04, 0x36
        /*0076*/ 	.short	(.L_168 - .L_167)
.L_167:
        /*0078*/ 	.word	0x00000008
.L_168:


//--------------------- .nv.info._Z14matrixMultiplyPKfS0_Pfiii --------------------------
	.section	.nv.info._Z14matrixMultiplyPKfS0_Pfiii,"",@"SHT_CUDA_INFO"
	.sectionflags	@""
	.align	4


	//----- nvinfo : EIATTR_CUDA_API_VERSION
	.align		4
        /*0000*/ 	.byte	0x04, 0x37
        /*0002*/ 	.short	(.L_170 - .L_169)
.L_169:
        /*0004*/ 	.word	0x00000082


	//----- nvinfo : EIATTR_KPARAM_INFO
	.align		4
.L_170:
        /*0008*/ 	.byte	0x04, 0x17
        /*000a*/ 	.short	(.L_172 - .L_171)
.L_171:
        /*000c*/ 	.word	0x00000000
        /*0010*/ 	.short	0x0005
        /*0012*/ 	.short	0x0020
        /*0014*/ 	.byte	0x00, 0xf0, 0x11, 0x00


	//----- nvinfo : EIATTR_KPARAM_INFO
	.align		4
.L_172:
        /*0018*/ 	.byte	0x04, 0x17
        /*001a*/ 	.short	(.L_174 - .L_173)
.L_173:
        /*001c*/ 	.word	0x00000000
        /*0020*/ 	.short	0x0004
        /*0022*/ 	.short	0x001c
        /*0024*/ 	.byte	0x00, 0xf0, 0x11, 0x00


	//----- nvinfo : EIATTR_KPARAM_INFO
	.align		4
.L_174:
        /*0028*/ 	.byte	0x04, 0x17
        /*002a*/ 	.short	(.L_176 - .L_175)
.L_175:
        /*002c*/ 	.word	0x00000000
        /*0030*/ 	.short	0x0003
        /*0032*/ 	.short	0x0018
        /*0034*/ 	.byte	0x00, 0xf0, 0x11, 0x00


	//----- nvinfo : EIATTR_KPARAM_INFO
	.align		4
.L_176:
        /*0038*/ 	.byte	0x04, 0x17
        /*003a*/ 	.short	(.L_178 - .L_177)
.L_177:
        /*003c*/ 	.word	0x00000000
        /*0040*/ 	.short	0x0002
        /*0042*/ 	.short	0x0010
        /*0044*/ 	.byte	0x00, 0xf5, 0x21, 0x00


	//----- nvinfo : EIATTR_KPARAM_INFO
	.align		4
.L_178:
        /*0048*/ 	.byte	0x04, 0x17
        /*004a*/ 	.short	(.L_180 - .L_179)
.L_179:
        /*004c*/ 	.word	0x00000000
        /*0050*/ 	.short	0x0001
        /*0052*/ 	.short	0x0008
        /*0054*/ 	.byte	0x00, 0xf5, 0x21, 0x00


	//----- nvinfo : EIATTR_KPARAM_INFO
	.align		4
.L_180:
        /*0058*/ 	.byte	0x04, 0x17
        /*005a*/ 	.short	(.L_182 - .L_181)
.L_181:
        /*005c*/ 	.word	0x00000000
        /*0060*/ 	.short	0x0000
        /*0062*/ 	.short	0x0000
        /*0064*/ 	.byte	0x00, 0xf5, 0x21, 0x00


	//----- nvinfo : EIATTR_SPARSE_MMA_MASK
	.align		4
.L_182:
        /*0068*/ 	.byte	0x03, 0x50
        /*006a*/ 	.short	0x0000


	//----- nvinfo : EIATTR_MAXREG_COUNT
	.align		4
        /*006c*/ 	.byte	0x03, 0x1b
        /*006e*/ 	.short	0x00ff


	//----- nvinfo : EIATTR_MERCURY_ISA_VERSION
	.align		4
        /*0070*/ 	.byte	0x03, 0x5f
        /*0072*/ 	.short	0x0101


	//----- nvinfo : EIATTR_VRC_CTA_INIT_COUNT
	.align		4
        /*0074*/ 	.byte	0x02, 0x4a
	.zero		1
	.zero		1


	//----- nvinfo : EIATTR_EXIT_INSTR_OFFSETS
	.align		4
        /*0078*/ 	.byte	0x04, 0x1c
        /*007a*/ 	.short	(.L_184 - .L_183)


	//   ....[0]....
.L_183:
        /*007c*/ 	.word	0x000000c0


	//   ....[1]....
        /*0080*/ 	.word	0x000008e0


	//----- nvinfo : EIATTR_CBANK_PARAM_SIZE
	.align		4
.L_184:
        /*0084*/ 	.byte	0x03, 0x19
        /*0086*/ 	.short	0x0024


	//----- nvinfo : EIATTR_PARAM_CBANK
	.align		4
        /*0088*/ 	.byte	0x04, 0x0a
        /*008a*/ 	.short	(.L_186 - .L_185)
	.align		4
.L_185:
        /*008c*/ 	.word	index@(.nv.constant0._Z14matrixMultiplyPKfS0_Pfiii)
        /*0090*/ 	.short	0x0380
        /*0092*/ 	.short	0x0024


	//----- nvinfo : EIATTR_SW_WAR
	.align		4
.L_186:
        /*0094*/ 	.byte	0x04, 0x36
        /*0096*/ 	.short	(.L_188 - .L_187)
.L_187:
        /*0098*/ 	.word	0x00000008
.L_188:


//--------------------- .nv.callgraph             --------------------------
	.section	.nv.callgraph,"",@"SHT_CUDA_CALLGRAPH"
	.align	4
	.sectionentsize	8
	.align		4
        /*0000*/ 	.word	0x00000000
	.align		4
        /*0004*/ 	.word	0xffffffff
	.align		4
        /*0008*/ 	.word	0x00000000
	.align		4
        /*000c*/ 	.word	0xfffffffe
	.align		4
        /*0010*/ 	.word	0x00000000
	.align		4
        /*0014*/ 	.word	0xfffffffd
	.align		4
        /*0018*/ 	.word	0x00000000
	.align		4
        /*001c*/ 	.word	0xfffffffc


//--------------------- .nv.constant4             --------------------------
	.section	.nv.constant4,"a",@progbits
	.align	8
	.align		8
.nv.constant4:
        /*0000*/ 	.dword	precalc_xorwow_matrix
	.align		8
        /*0008*/ 	.dword	precalc_xorwow_offset_matrix
	.align		8
        /*0010*/ 	.dword	mrg32k3aM1
	.align		8
        /*0018*/ 	.dword	mrg32k3aM2
	.align		8
        /*0020*/ 	.dword	mrg32k3aM1SubSeq
	.align		8
        /*0028*/ 	.dword	mrg32k3aM2SubSeq
	.align		8
        /*0030*/ 	.dword	mrg32k3aM1Seq
	.align		8
        /*0038*/ 	.dword	mrg32k3aM2Seq


//--------------------- .nv.constant3             --------------------------
	.section	.nv.constant3,"a",@progbits
	.align	8
.nv.constant3:
	.type		__cr_lgamma_table,@object
	.size		__cr_lgamma_table,(.L_8 - __cr_lgamma_table)
__cr_lgamma_table:
        /*0000*/ 	.byte	0x00, 0x00, 0x00, 0x00, 0x00, 0x00, 0x00, 0x00, 0x00, 0x00, 0x00, 0x00, 0x00, 0x00, 0x00, 0x00
        /*0010*/ 	.byte	0xef, 0x39, 0xfa, 0xfe, 0x42, 0x2e, 0xe6, 0x3f, 0x02, 0x20, 0x2a, 0xfa, 0x0b, 0xab, 0xfc, 0x3f
        /*0020*/ 	.byte	0xf9, 0x2c, 0x92, 0x7c, 0xa7, 0x6c, 0x09, 0x40, 0xc9, 0x79, 0x44, 0x3c, 0x64, 0x26, 0x13, 0x40
        /*0030*/ 	.byte	0xca, 0x01, 0xcf, 0x3a, 0x27, 0x51, 0x1a, 0x40, 0x30, 0xcc, 0x2d, 0xf3, 0xe1, 0x0c, 0x21, 0x40
        /*0040*/ 	.byte	0x0d, 0xb7, 0xfc, 0x82, 0x8e, 0x35, 0x25, 0x40
.L_8:


//--------------------- .text._Z17initializeWeightsPfiim --------------------------
	.section	.text._Z17initializeWeightsPfiim,"ax",@progbits
	.align	128
        .global         _Z17initializeWeightsPfiim
        .type           _Z17initializeWeightsPfiim,@function
        .size           _Z17initializeWeightsPfiim,(.L_x_36 - _Z17initializeWeightsPfiim)
        .other          _Z17initializeWeightsPfiim,@"STO_CUDA_ENTRY STV_DEFAULT"
_Z17initializeWeightsPfiim:
.text._Z17initializeWeightsPfiim:
[----:B------:R-:W0:Y:S01]  /*0000*/  LDC R1, c[0x0][0x37c] ;  /* 0x0000df00ff017b82 */ /* 0x000e220000000800 */
[----:B------:R-:W1:Y:S07]  /*0010*/  S2R R3, SR_TID.X ;  /* 0x0000000000037919 */ /* 0x000e6e0000002100 */
[----:B------:R-:W1:Y:S01]  /*0020*/  S2UR UR6, SR_CTAID.X ;  /* 0x00000000000679c3 */ /* 0x000e620000002500 */
[----:B------:R-:W2:Y:S01]  /*0030*/  LDCU.64 UR4, c[0x0][0x388] ;  /* 0x00007100ff0477ac */ /* 0x000ea20008000a00 */
[----:B0-----:R-:W-:-:S06]  /*0040*/  VIADD R1, R1, 0xffffffd0 ;  /* 0xffffffd001017836 */ /* 0x001fcc0000000000 */
[----:B------:R-:W1:Y:S01]  /*0050*/  LDC R8, c[0x0][0x360] ;  /* 0x0000d800ff087b82 */ /* 0x000e620000000800 */
[----:B--2---:R-:W-:Y:S01]  /*0060*/  UIMAD UR4, UR5, UR4, URZ ;  /* 0x00000004050472a4 */ /* 0x004fe2000f8e02ff */
[----:B-1----:R-:W-:-:S05]  /*0070*/  IMAD R8, R8, UR6, R3 ;  /* 0x0000000608087c24 */ /* 0x002fca000f8e0203 */
[----:B------:R-:W-:-:S13]  /*0080*/  ISETP.GE.AND P0, PT, R8, UR4, PT ;  /* 0x0000000408007c0c */ /* 0x000fda000bf06270 */
[----:B------:R-:W-:Y:S05]  /*0090*/  @P0 EXIT ;  /* 0x000000000000094d */ /* 0x000fea0003800000 */
[----:B------:R-:W0:Y:S01]  /*00a0*/  LDC.64 R2, c[0x0][0x390] ;  /* 0x0000e400ff027b82 */ /* 0x000e220000000a00 */
[----:B------:R-:W-:Y:S01]  /*00b0*/  ISETP.NE.AND P0, PT, R8, RZ, PT ;  /* 0x000000ff0800720c */ /* 0x000fe20003f05270 */
[----:B------:R-:W1:Y:S01]  /*00c0*/  LDCU.64 UR6, c[0x0][0x358] ;  /* 0x00006b00ff0677ac */ /* 0x000e620008000a00 */
[----:B------:R-:W-:Y:S01]  /*00d0*/  BSSY.RECONVERGENT B0, `(.L_x_0) ;  /* 0x000025e000007945 */ /* 0x000fe20003800200 */
[----:B0-----:R-:W-:Y:S02]  /*00e0*/  LOP3.LUT R0, R2, 0xaad26b49, RZ, 0x3c, !PT ;  /* 0xaad26b4902007812 */ /* 0x001fe400078e3cff */
[----:B------:R-:W-:-:S03]  /*00f0*/  LOP3.LUT R2, R3, 0xf7dcefdd, RZ, 0x3c, !PT ;  /* 0xf7dcefdd03027812 */ /* 0x000fc600078e3cff */
[----:B------:R-:W-:Y:S02]  /*0100*/  IMAD R0, R0, 0x4182bed5, RZ ;  /* 0x4182bed500007824 */ /* 0x000fe400078e02ff */
[----:B------:R-:W-:Y:S02]  /*0110*/  IMAD R9, R2, -0x658354e5, RZ ;  /* 0x9a7cab1b02097824 */ /* 0x000fe400078e02ff */
[C---:B------:R-:W-:Y:S01]  /*0120*/  VIADD R5, R0.reuse, 0x583f19 ;  /* 0x00583f1900057836 */ /* 0x040fe20000000000 */
[C---:B------:R-:W-:Y:S01]  /*0130*/  LOP3.LUT R6, R0.reuse, 0x159a55e5, RZ, 0x3c, !PT ;  /* 0x159a55e500067812 */ /* 0x040fe200078e3cff */
[C---:B------:R-:W-:Y:S01]  /*0140*/  VIADD R3, R0.reuse, 0x75bcd15 ;  /* 0x075bcd1500037836 */ /* 0x040fe20000000000 */
[----:B------:R-:W-:Y:S01]  /*0150*/  IADD3 R2, PT, PT, R0, 0x64f0c9, R9 ;  /* 0x0064f0c900027810 */ /* 0x000fe20007ffe009 */
[C---:B------:R-:W-:Y:S01]  /*0160*/  VIADD R7, R9.reuse, 0x1f123bb5 ;  /* 0x1f123bb509077836 */ /* 0x040fe20000000000 */
[----:B------:R-:W-:Y:S02]  /*0170*/  LOP3.LUT R4, R9, 0x5491333, RZ, 0x3c, !PT ;  /* 0x0549133309047812 */ /* 0x000fe400078e3cff */
[----:B------:R-:W-:Y:S01]  /*0180*/  SHF.R.S32.HI R0, RZ, 0x1f, R8 ;  /* 0x0000001fff007819 */ /* 0x000fe20000011408 */
[----:B------:R0:W-:Y:S04]  /*0190*/  STL.64 [R1], R2 ;  /* 0x0000000201007387 */ /* 0x0001e80000100a00 */
[----:B------:R0:W-:Y:S04]  /*01a0*/  STL.64 [R1+0x8], R6 ;  /* 0x0000080601007387 */ /* 0x0001e80000100a00 */
[----:B------:R0:W-:Y:S01]  /*01b0*/  STL.64 [R1+0x10], R4 ;  /* 0x0000100401007387 */ /* 0x0001e20000100a00 */
[----:B-1----:R-:W-:Y:S05]  /*01c0*/  @!P0 BRA `(.L_x_1) ;  /* 0x0000002400388947 */ /* 0x002fea0003800000 */
[----:B------:R-:W-:Y:S02]  /*01d0*/  IMAD.MOV.U32 R13, RZ, RZ, R0 ;  /* 0x000000ffff0d7224 */ /* 0x000fe400078e0000 */
[----:B------:R-:W-:Y:S02]  /*01e0*/  IMAD.MOV.U32 R9, RZ, RZ, RZ ;  /* 0x000000ffff097224 */ /* 0x000fe400078e00ff */
[----:B0-----:R-:W-:-:S07]  /*01f0*/  IMAD.MOV.U32 R2, RZ, RZ, R8 ;  /* 0x000000ffff027224 */ /* 0x001fce00078e0008 */
.L_x_10:
[----:B------:R-:W-:Y:S01]  /*0200*/  LOP3.LUT R0, R2, 0x3, RZ, 0xc0, !PT ;  /* 0x0000000302007812 */ /* 0x000fe200078ec0ff */
[----:B------:R-:W-:Y:S03]  /*0210*/  BSSY.RECONVERGENT B1, `(.L_x_2) ;  /* 0x0000243000017945 */ /* 0x000fe60003800200 */
[----:B------:R-:W-:-:S04]  /*0220*/  ISETP.NE.U32.AND P0, PT, R0, RZ, PT ;  /* 0x000000ff0000720c */ /* 0x000fc80003f05070 */
[----:B------:R-:W-:-:S13]  /*0230*/  ISETP.NE.AND.EX P0, PT, RZ, RZ, PT, P0 ;  /* 0x000000ffff00720c */ /* 0x000fda0003f05300 */
[----:B0-----:R-:W-:Y:S05]  /*0240*/  @!P0 BRA `(.L_x_3) ;  /* 0x0000002000fc8947 */ /* 0x001fea0003800000 */
[----:B------:R-:W0:Y:S01]  /*0250*/  LDC.64 R10, c[0x4][RZ] ;  /* 0x01000000ff0a7b82 */ /* 0x000e220000000a00 */
[----:B------:R-:W-:Y:S01]  /*0260*/  IMAD.MOV.U32 R0, RZ, RZ, RZ ;  /* 0x000000ffff007224 */ /* 0x000fe200078e00ff */
[----:B------:R-:W-:Y:S02]  /*0270*/  CS2R R4, SRZ ;  /* 0x0000000000047805 */ /* 0x000fe4000001ff00 */
[----:B------:R-:W-:Y:S01]  /*0280*/  CS2R R6, SRZ ;  /* 0x0000000000067805 */ /* 0x000fe2000001ff00 */
[----:B------:R-:W-:Y:S02]  /*0290*/  IMAD.MOV.U32 R3, RZ, RZ, RZ ;  /* 0x000000ffff037224 */ /* 0x000fe400078e00ff */
[----:B0-----:R-:W-:-:S07]  /*02a0*/  IMAD.WIDE.U32 R10, R9, 0xc80, R10 ;  /* 0x00000c80090a7825 */ /* 0x001fce00078e000a */
.L_x_5:
[----:B------:R-:W-:-:S06]  /*02b0*/  IMAD R12, R0, 0x4, R1 ;  /* 0x00000004000c7824 */ /* 0x000fcc00078e0201 */
[----:B------:R-:W5:Y:S01]  /*02c0*/  LDL R12, [R12+0x4] ;  /* 0x000004000c0c7983 */ /* 0x000f620000100800 */
[----:B------:R-:W-:-:S05]  /*02d0*/  UMOV UR4, URZ ;  /* 0x000000ff00047c82 */ /* 0x000fca0008000000 */
.L_x_4:
[----:B-----5:R-:W-:Y:S01]  /*02e0*/  SHF.R.U32.HI R22, RZ, UR4, R12 ;  /* 0x00000004ff167c19 */ /* 0x020fe2000801160c */
[----:B------:R-:W-:-:S03]  /*02f0*/  IMAD.SHL.U32 R14, R0, 0x20, RZ ;  /* 0x00000020000e7824 */ /* 0x000fc600078e00ff */
[----:B------:R-:W-:Y:S01]  /*0300*/  LOP3.LUT R15, R22, 0x1, RZ, 0xc0, !PT ;  /* 0x00000001160f7812 */ /* 0x000fe200078ec0ff */
[----:B------:R-:W-:-:S03]  /*0310*/  VIADD R14, R14, UR4 ;  /* 0x000000040e0e7c36 */ /* 0x000fc60008000000 */
[----:B------:R-:W-:Y:S01]  /*0320*/  ISETP.NE.U32.AND P0, PT, R15, 0x1, PT ;  /* 0x000000010f00780c */ /* 0x000fe20003f05070 */
[----:B------:R-:W-:-:S03]  /*0330*/  IMAD R15, R14, 0x5, RZ ;  /* 0x000000050e0f7824 */ /* 0x000fc600078e02ff */
[----:B------:R-:W-:Y:S01]  /*0340*/  R2P PR, R22, 0x7e ;  /* 0x0000007e16007804 */ /* 0x000fe20000000000 */
[----:B------:R-:W-:-:S08]  /*0350*/  IMAD.WIDE.U32 R14, R15, 0x4, R10 ;  /* 0x000000040f0e7825 */ /* 0x000fd000078e000a */
[----:B------:R-:W2:Y:S04]  /*0360*/  @!P0 LDG.E R16, desc[UR6][R14.64+0x10] ;  /* 0x000010060e108981 */ /* 0x000ea8000c1e1900 */
[----:B------:R-:W3:Y:S04]  /*0370*/  @P1 LDG.E R18, desc[UR6][R14.64+0x24] ;  /* 0x000024060e121981 */ /* 0x000ee8000c1e1900 */
[----:B------:R-:W4:Y:S04]  /*0380*/  @P2 LDG.E R20, desc[UR6][R14.64+0x38] ;  /* 0x000038060e142981 */ /* 0x000f28000c1e1900 */
[----:B------:R-:W4:Y:S04]  /*0390*/  @P3 LDG.E R24, desc[UR6][R14.64+0x4c] ;  /* 0x00004c060e183981 */ /* 0x000f28000c1e1900 */
[----:B------:R-:W4:Y:S04]  /*03a0*/  @P4 LDG.E R26, desc[UR6][R14.64+0x60] ;  /* 0x000060060e1a4981 */ /* 0x000f28000c1e1900 */
[----:B------:R-:W4:Y:S04]  /*03b0*/  @!P0 LDG.E R17, desc[UR6][R14.64+0x4] ;  /* 0x000004060e118981 */ /* 0x000f28000c1e1900 */
[----:B------:R-:W4:Y:S04]  /*03c0*/  @!P0 LDG.E R19, desc[UR6][R14.64+0xc] ;  /* 0x00000c060e138981 */ /* 0x000f28000c1e1900 */
[----:B------:R-:W4:Y:S04]  /*03d0*/  @P1 LDG.E R21, desc[UR6][R14.64+0x18] ;  /* 0x000018060e151981 */ /* 0x000f28000c1e1900 */
[----:B------:R-:W4:Y:S04]  /*03e0*/  @P3 LDG.E R23, desc[UR6][R14.64+0x40] ;  /* 0x000040060e173981 */ /* 0x000f28000c1e1900 */
[----:B------:R-:W4:Y:S04]  /*03f0*/  @P5 LDG.E R25, desc[UR6][R14.64+0x70] ;  /* 0x000070060e195981 */ /* 0x000f28000c1e1900 */
[----:B------:R-:W4:Y:S01]  /*0400*/  @P6 LDG.E R28, desc[UR6][R14.64+0x88] ;  /* 0x000088060e1c6981 */ /* 0x000f22000c1e1900 */
[----:B--2---:R-:W-:-:S03]  /*0410*/  @!P0 LOP3.LUT R5, R5, R16, RZ, 0x3c, !PT ;  /* 0x0000001005058212 */ /* 0x004fc600078e3cff */
[----:B------:R-:W2:Y:S01]  /*0420*/  @!P0 LDG.E R16, desc[UR6][R14.64] ;  /* 0x000000060e108981 */ /* 0x000ea2000c1e1900 */
[----:B---3--:R-:W-:-:S03]  /*0430*/  @P1 LOP3.LUT R5, R5, R18, RZ, 0x3c, !PT ;  /* 0x0000001205051212 */ /* 0x008fc600078e3cff */
[----:B------:R-:W3:Y:S01]  /*0440*/  @!P0 LDG.E R18, desc[UR6][R14.64+0x8] ;  /* 0x000008060e128981 */ /* 0x000ee2000c1e1900 */
[----:B----4-:R-:W-:-:S03]  /*0450*/  @P2 LOP3.LUT R5, R5, R20, RZ, 0x3c, !PT ;  /* 0x0000001405052212 */ /* 0x010fc600078e3cff */
[----:B------:R-:W4:Y:S01]  /*0460*/  @P1 LDG.E R20, desc[UR6][R14.64+0x14] ;  /* 0x000014060e141981 */ /* 0x000f22000c1e1900 */
[----:B------:R-:W-:-:S03]  /*0470*/  @P3 LOP3.LUT R5, R5, R24, RZ, 0x3c, !PT ;  /* 0x0000001805053212 */ /* 0x000fc600078e3cff */
[----:B------:R-:W4:Y:S01]  /*0480*/  @P5 LDG.E R24, desc[UR6][R14.64+0x74] ;  /* 0x000074060e185981 */ /* 0x000f22000c1e1900 */
[----:B------:R-:W-:-:S03]  /*0490*/  @P4 LOP3.LUT R5, R5, R26, RZ, 0x3c, !PT ;  /* 0x0000001a05054212 */ /* 0x000fc600078e3cff */
[----:B------:R-:W4:Y:S01]  /*04a0*/  @P3 LDG.E R26, desc[UR6][R14.64+0x44] ;  /* 0x000044060e1a3981 */ /* 0x000f22000c1e1900 */
[----:B------:R-:W-:-:S03]  /*04b0*/  @!P0 LOP3.LUT R6, R6, R17, RZ, 0x3c, !PT ;  /* 0x0000001106068212 */ /* 0x000fc600078e3cff */
[----:B------:R-:W4:Y:S01]  /*04c0*/  @P1 LDG.E R17, desc[UR6][R14.64+0x20] ;  /* 0x000020060e111981 */ /* 0x000f22000c1e1900 */
[----:B------:R-:W-:-:S03]  /*04d0*/  @!P0 LOP3.LUT R4, R4, R19, RZ, 0x3c, !PT ;  /* 0x0000001304048212 */ /* 0x000fc600078e3cff */
[----:B------:R-:W4:Y:S01]  /*04e0*/  @P2 LDG.E R19, desc[UR6][R14.64+0x2c] ;  /* 0x00002c060e132981 */ /* 0x000f22000c1e1900 */
[----:B------:R-:W-:-:S03]  /*04f0*/  @P1 LOP3.LUT R6, R6, R21, RZ, 0x3c, !PT ;  /* 0x0000001506061212 */ /* 0x000fc600078e3cff */
[----:B------:R-:W4:Y:S01]  /*0500*/  @P2 LDG.E R21, desc[UR6][R14.64+0x34] ;  /* 0x000034060e152981 */ /* 0x000f22000c1e1900 */
[----:B--2---:R-:W-:-:S03]  /*0510*/  @!P0 LOP3.LUT R3, R3, R16, RZ, 0x3c, !PT ;  /* 0x0000001003038212 */ /* 0x004fc600078e3cff */
[----:B------:R-:W2:Y:S01]  /*0520*/  @P1 LDG.E R16, desc[UR6][R14.64+0x1c] ;  /* 0x00001c060e101981 */ /* 0x000ea2000c1e1900 */
[----:B---3--:R-:W-:-:S03]  /*0530*/  @!P0 LOP3.LUT R7, R7, R18, RZ, 0x3c, !PT ;  /* 0x0000001207078212 */ /* 0x008fc600078e3cff */
[----:B------:R-:W3:Y:S01]  /*0540*/  @P2 LDG.E R18, desc[UR6][R14.64+0x28] ;  /* 0x000028060e122981 */ /* 0x000ee2000c1e1900 */
[----:B----4-:R-:W-:-:S03]  /*0550*/  @P1 LOP3.LUT R3, R3, R20, RZ, 0x3c, !PT ;  /* 0x0000001403031212 */ /* 0x010fc600078e3cff */
[----:B------:R-:W4:Y:S01]  /*0560*/  @P2 LDG.E R20, desc[UR6][R14.64+0x30] ;  /* 0x000030060e142981 */ /* 0x000f22000c1e1900 */
[----:B------:R-:W-:-:S03]  /*0570*/  @P5 LOP3.LUT R5, R5, R24, RZ, 0x3c, !PT ;  /* 0x0000001805055212 */ /* 0x000fc600078e3cff */
[----:B------:R-:W4:Y:S01]  /*0580*/  @P3 LDG.E R24, desc[UR6][R14.64+0x3c] ;  /* 0x00003c060e183981 */ /* 0x000f22000c1e1900 */
[----:B------:R-:W-:-:S03]  /*0590*/  @P1 LOP3.LUT R4, R4, R17, RZ, 0x3c, !PT ;  /* 0x0000001104041212 */ /* 0x000fc600078e3cff */
[----:B------:R-:W4:Y:S01]  /*05a0*/  @P3 LDG.E R17, desc[UR6][R14.64+0x48] ;  /* 0x000048060e113981 */ /* 0x000f22000c1e1900 */
[----:B------:R-:W-:-:S03]  /*05b0*/  @P2 LOP3.LUT R6, R6, R19, RZ, 0x3c, !PT ;  /* 0x0000001306062212 */ /* 0x000fc600078e3cff */
[----:B------:R-:W4:Y:S01]  /*05c0*/  @P4 LDG.E R19, desc[UR6][R14.64+0x54] ;  /* 0x000054060e134981 */ /* 0x000f22000c1e1900 */
[----:B------:R-:W-:Y:S02]  /*05d0*/  @P2 LOP3.LUT R4, R4, R21, RZ, 0x3c, !PT ;  /* 0x0000001504042212 */ /* 0x000fe400078e3cff */
[----:B------:R-:W-:Y:S01]  /*05e0*/  @P3 LOP3.LUT R6, R6, R23, RZ, 0x3c, !PT ;  /* 0x0000001706063212 */ /* 0x000fe200078e3cff */
[----:B------:R-:W4:Y:S04]  /*05f0*/  @P4 LDG.E R21, desc[UR6][R14.64+0x5c] ;  /* 0x00005c060e154981 */ /* 0x000f28000c1e1900 */
[----:B------:R-:W4:Y:S01]  /*0600*/  @P5 LDG.E R23, desc[UR6][R14.64+0x68] ;  /* 0x000068060e175981 */ /* 0x000f22000c1e1900 */
[----:B--2---:R-:W-:-:S03]  /*0610*/  @P1 LOP3.LUT R7, R7, R16, RZ, 0x3c, !PT ;  /* 0x0000001007071212 */ /* 0x004fc600078e3cff */
[----:B------:R-:W2:Y:S01]  /*0620*/  @P4 LDG.E R16, desc[UR6][R14.64+0x50] ;  /* 0x000050060e104981 */ /* 0x000ea2000c1e1900 */
[----:B---3--:R-:W-:-:S03]  /*0630*/  @P2 LOP3.LUT R3, R3, R18, RZ, 0x3c, !PT ;  /* 0x0000001203032212 */ /* 0x008fc600078e3cff */
[----:B------:R-:W3:Y:S01]  /*0640*/  @P4 LDG.E R18, desc[UR6][R14.64+0x58] ;  /* 0x000058060e124981 */ /* 0x000ee2000c1e1900 */
[----:B----4-:R-:W-:-:S03]  /*0650*/  @P2 LOP3.LUT R7, R7, R20, RZ, 0x3c, !PT ;  /* 0x0000001407072212 */ /* 0x010fc600078e3cff */
[----:B------:R-:W4:Y:S01]  /*0660*/  @P5 LDG.E R20, desc[UR6][R14.64+0x64] ;  /* 0x000064060e145981 */ /* 0x000f22000c1e1900 */
[----:B------:R-:W-:-:S03]  /*0670*/  @P3 LOP3.LUT R3, R3, R24, RZ, 0x3c, !PT ;  /* 0x0000001803033212 */ /* 0x000fc600078e3cff */
[----:B------:R-:W4:Y:S01]  /*0680*/  @P5 LDG.E R24, desc[UR6][R14.64+0x6c] ;  /* 0x00006c060e185981 */ /* 0x000f22000c1e1900 */
[----:B------:R-:W-:Y:S02]  /*0690*/  LOP3.LUT P0, RZ, R22, 0x80, RZ, 0xc0, !PT ;  /* 0x0000008016ff7812 */ /* 0x000fe4000780c0ff */
[----:B------:R-:W-:Y:S02]  /*06a0*/  @P3 LOP3.LUT R7, R7, R26, RZ, 0x3c, !PT ;  /* 0x0000001a07073212 */ /* 0x000fe400078e3cff */
[----:B------:R-:W-:Y:S02]  /*06b0*/  @P3 LOP3.LUT R4, R4, R17, RZ, 0x3c, !PT ;  /* 0x0000001104043212 */ /* 0x000fe400078e3cff */
[----:B------:R-:W4:Y:S01]  /*06c0*/  @P6 LDG.E R17, desc[UR6][R14.64+0x7c] ;  /* 0x00007c060e116981 */ /* 0x000f22000c1e1900 */
[----:B------:R-:W-:-:S03]  /*06d0*/  @P4 LOP3.LUT R6, R6, R19, RZ, 0x3c, !PT ;  /* 0x0000001306064212 */ /* 0x000fc600078e3cff */
[----:B------:R-:W4:Y:S01]  /*06e0*/  @P6 LDG.E R19, desc[UR6][R14.64+0x84] ;  /* 0x000084060e136981 */ /* 0x000f22000c1e1900 */
[----:B------:R-:W-:-:S03]  /*06f0*/  @P4 LOP3.LUT R4, R4, R21, RZ, 0x3c, !PT ;  /* 0x0000001504044212 */ /* 0x000fc600078e3cff */
[----:B------:R-:W4:Y:S01]  /*0700*/  @P0 LDG.E R26, desc[UR6][R14.64+0x9c] ;  /* 0x00009c060e1a0981 */ /* 0x000f22000c1e1900 */
[----:B------:R-:W-:-:S03]  /*0710*/  @P5 LOP3.LUT R6, R6, R23, RZ, 0x3c, !PT ;  /* 0x0000001706065212 */ /* 0x000fc600078e3cff */
        /* <DEDUP_REMOVED lines=10> */
[----:B------:R-:W-:Y:S02]  /*07c0*/  @P5 LOP3.LUT R4, R4, R25, RZ, 0x3c, !PT ;  /* 0x0000001904045212 */ /* 0x000fe400078e3cff */
[----:B------:R-:W-:Y:S02]  /*07d0*/  @P6 LOP3.LUT R5, R5, R28, RZ, 0x3c, !PT ;  /* 0x0000001c05056212 */ /* 0x000fe400078e3cff */
[----:B------:R-:W-:Y:S02]  /*07e0*/  @P6 LOP3.LUT R6, R6, R17, RZ, 0x3c, !PT ;  /* 0x0000001106066212 */ /* 0x000fe400078e3cff */
[----:B------:R-:W-:Y:S02]  /*07f0*/  @P6 LOP3.LUT R4, R4, R19, RZ, 0x3c, !PT ;  /* 0x0000001304046212 */ /* 0x000fe400078e3cff */
[----:B------:R-:W-:Y:S02]  /*0800*/  @P0 LOP3.LUT R5, R5, R26, RZ, 0x3c, !PT ;  /* 0x0000001a05050212 */ /* 0x000fe400078e3cff */
[----:B------:R-:W-:-:S02]  /*0810*/  @P0 LOP3.LUT R6, R6, R21, RZ, 0x3c, !PT ;  /* 0x0000001506060212 */ /* 0x000fc400078e3cff */
[----:B------:R-:W-:Y:S02]  /*0820*/  @P0 LOP3.LUT R4, R4, R23, RZ, 0x3c, !PT ;  /* 0x0000001704040212 */ /* 0x000fe400078e3cff */
[----:B--2---:R-:W-:Y:S02]  /*0830*/  @P6 LOP3.LUT R3, R3, R16, RZ, 0x3c, !PT ;  /* 0x0000001003036212 */ /* 0x004fe400078e3cff */
[----:B---3--:R-:W-:Y:S02]  /*0840*/  @P6 LOP3.LUT R7, R7, R18, RZ, 0x3c, !PT ;  /* 0x0000001207076212 */ /* 0x008fe400078e3cff */
[----:B----4-:R-:W-:Y:S02]  /*0850*/  @P0 LOP3.LUT R3, R3, R20, RZ, 0x3c, !PT ;  /* 0x0000001403030212 */ /* 0x010fe400078e3cff */
[----:B------:R-:W-:Y:S02]  /*0860*/  @P0 LOP3.LUT R7, R7, R24, RZ, 0x3c, !PT ;  /* 0x0000001807070212 */ /* 0x000fe400078e3cff */
[----:B------:R-:W-:-:S13]  /*0870*/  R2P PR, R22.B1, 0x7f ;  /* 0x0000007f16007804 */ /* 0x000fda0000001000 */
[----:B------:R-:W2:Y:S04]  /*0880*/  @P0 LDG.E R18, desc[UR6][R14.64+0xa0] ;  /* 0x0000a0060e120981 */ /* 0x000ea8000c1e1900 */
[----:B------:R-:W3:Y:S04]  /*0890*/  @P0 LDG.E R19, desc[UR6][R14.64+0xa4] ;  /* 0x0000a4060e130981 */ /* 0x000ee8000c1e1900 */
[----:B------:R-:W4:Y:S04]  /*08a0*/  @P0 LDG.E R20, desc[UR6][R14.64+0xa8] ;  /* 0x0000a8060e140981 */ /* 0x000f28000c1e1900 */
[----:B------:R-:W4:Y:S04]  /*08b0*/  @P0 LDG.E R21, desc[UR6][R14.64+0xac] ;  /* 0x0000ac060e150981 */ /* 0x000f28000c1e1900 */
[----:B------:R-:W4:Y:S04]  /*08c0*/  @P0 LDG.E R24, desc[UR6][R14.64+0xb0] ;  /* 0x0000b0060e180981 */ /* 0x000f28000c1e1900 */
[----:B------:R-:W4:Y:S04]  /*08d0*/  @P1 LDG.E R16, desc[UR6][R14.64+0xbc] ;  /* 0x0000bc060e101981 */ /* 0x000f28000c1e1900 */
[----:B------:R-:W4:Y:S04]  /*08e0*/  @P1 LDG.E R26, desc[UR6][R14.64+0xb4] ;  /* 0x0000b4060e1a1981 */ /* 0x000f28000c1e1900 */
        /* <DEDUP_REMOVED lines=11> */
[----:B------:R-:W-:Y:S01]  /*09a0*/  LOP3.LUT P0, RZ, R22, 0x8000, RZ, 0xc0, !PT ;  /* 0x0000800016ff7812 */ /* 0x000fe2000780c0ff */
[----:B------:R-:W4:Y:S01]  /*09b0*/  @P2 LDG.E R24, desc[UR6][R14.64+0xd8] ;  /* 0x0000d8060e182981 */ /* 0x000f22000c1e1900 */
[----:B------:R-:W-:-:S03]  /*09c0*/  @P1 LOP3.LUT R7, R7, R16, RZ, 0x3c, !PT ;  /* 0x0000001007071212 */ /* 0x000fc600078e3cff */
[----:B------:R-:W4:Y:S01]  /*09d0*/  @P2 LDG.E R22, desc[UR6][R14.64+0xd0] ;  /* 0x0000d0060e162981 */ /* 0x000f22000c1e1900 */
[----:B------:R-:W-:-:S03]  /*09e0*/  @P1 LOP3.LUT R3, R3, R26, RZ, 0x3c, !PT ;  /* 0x0000001a03031212 */ /* 0x000fc600078e3cff */
[----:B------:R-:W4:Y:S01]  /*09f0*/  @P3 LDG.E R16, desc[UR6][R14.64+0xe4] ;  /* 0x0000e4060e103981 */ /* 0x000f22000c1e1900 */
[----:B------:R-:W-:-:S03]  /*0a00*/  @P1 LOP3.LUT R6, R6, R23, RZ, 0x3c, !PT ;  /* 0x0000001706061212 */ /* 0x000fc600078e3cff */
[----:B------:R-:W4:Y:S01]  /*0a10*/  @P3 LDG.E R26, desc[UR6][R14.64+0xdc] ;  /* 0x0000dc060e1a3981 */ /* 0x000f22000c1e1900 */
[----:B------:R-:W-:-:S03]  /*0a20*/  @P1 LOP3.LUT R4, R4, R17, RZ, 0x3c, !PT ;  /* 0x0000001104041212 */ /* 0x000fc600078e3cff */
        /* <DEDUP_REMOVED lines=43> */
[----:B------:R-:W-:-:S04]  /*0ce0*/  UIADD3 UR4, UPT, UPT, UR4, 0x10, URZ ;  /* 0x0000001004047890 */ /* 0x000fc8000fffe0ff */
[----:B------:R-:W-:Y:S01]  /*0cf0*/  UISETP.NE.AND UP0, UPT, UR4, 0x20, UPT ;  /* 0x000000200400788c */ /* 0x000fe2000bf05270 */
[----:B--2---:R-:W-:Y:S02]  /*0d00*/  @P5 LOP3.LUT R5, R5, R18, RZ, 0x3c, !PT ;  /* 0x0000001205055212 */ /* 0x004fe400078e3cff */
[----:B---3--:R-:W-:Y:S02]  /*0d10*/  @P6 LOP3.LUT R6, R6, R19, RZ, 0x3c, !PT ;  /* 0x0000001306066212 */ /* 0x008fe400078e3cff */
[----:B----4-:R-:W-:Y:S02]  /*0d20*/  @P6 LOP3.LUT R3, R3, R20, RZ, 0x3c, !PT ;  /* 0x0000001403036212 */ /* 0x010fe400078e3cff */
[----:B------:R-:W-:Y:S02]  /*0d30*/  @P6 LOP3.LUT R4, R4, R21, RZ, 0x3c, !PT ;  /* 0x0000001504046212 */ /* 0x000fe400078e3cff */
[----:B------:R-:W-:Y:S02]  /*0d40*/  @P6 LOP3.LUT R7, R7, R22, RZ, 0x3c, !PT ;  /* 0x0000001607076212 */ /* 0x000fe400078e3cff */
[----:B------:R-:W-:-:S02]  /*0d50*/  @P6 LOP3.LUT R5, R5, R16, RZ, 0x3c, !PT ;  /* 0x0000001005056212 */ /* 0x000fc400078e3cff */
[----:B------:R-:W-:Y:S02]  /*0d60*/  @P0 LOP3.LUT R3, R3, R24, RZ, 0x3c, !PT ;  /* 0x0000001803030212 */ /* 0x000fe400078e3cff */
[----:B------:R-:W-:Y:S02]  /*0d70*/  @P0 LOP3.LUT R5, R5, R28, RZ, 0x3c, !PT ;  /* 0x0000001c05050212 */ /* 0x000fe400078e3cff */
[----:B------:R-:W-:Y:S02]  /*0d80*/  @P0 LOP3.LUT R7, R7, R26, RZ, 0x3c, !PT ;  /* 0x0000001a07070212 */ /* 0x000fe400078e3cff */
[----:B------:R-:W-:Y:S02]  /*0d90*/  @P0 LOP3.LUT R4, R4, R23, RZ, 0x3c, !PT ;  /* 0x0000001704040212 */ /* 0x000fe400078e3cff */
[----:B------:R-:W-:Y:S01]  /*0da0*/  @P0 LOP3.LUT R6, R6, R17, RZ, 0x3c, !PT ;  /* 0x0000001106060212 */ /* 0x000fe200078e3cff */
[----:B------:R-:W-:Y:S06]  /*0db0*/  BRA.U UP0, `(.L_x_4) ;  /* 0xfffffff500487547 */ /* 0x000fec000b83ffff */
[----:B------:R-:W-:-:S05]  /*0dc0*/  VIADD R0, R0, 0x1 ;  /* 0x0000000100007836 */ /* 0x000fca0000000000 */
[----:B------:R-:W-:-:S13]  /*0dd0*/  ISETP.NE.AND P0, PT, R0, 0x5, PT ;  /* 0x000000050000780c */ /* 0x000fda0003f05270 */
[----:B------:R-:W-:Y:S05]  /*0de0*/  @P0 BRA `(.L_x_5) ;  /* 0xfffffff400300947 */ /* 0x000fea000383ffff */
[----:B------:R-:W-:Y:S01]  /*0df0*/  LOP3.LUT R0, R2, 0x3, RZ, 0xc0, !PT ;  /* 0x0000000302007812 */ /* 0x000fe200078ec0ff */
[----:B------:R0:W-:Y:S03]  /*0e00*/  STL.64 [R1+0x8], R6 ;  /* 0x0000080601007387 */ /* 0x0001e60000100a00 */
[----:B------:R-:W-:Y:S01]  /*0e10*/  ISETP.NE.U32.AND P0, PT, R0, 0x1, PT ;  /* 0x000000010000780c */ /* 0x000fe20003f05070 */
[----:B------:R0:W-:Y:S03]  /*0e20*/  STL.64 [R1+0x10], R4 ;  /* 0x0000100401007387 */ /* 0x0001e60000100a00 */
[----:B------:R-:W-:Y:S01]  /*0e30*/  ISETP.NE.AND.EX P0, PT, RZ, RZ, PT, P0 ;  /* 0x000000ffff00720c */ /* 0x000fe20003f05300 */
[----:B------:R0:W-:-:S12]  /*0e40*/  STL [R1+0x4], R3 ;  /* 0x0000040301007387 */ /* 0x0001d80000100800 */
[----:B0-----:R-:W-:Y:S05]  /*0e50*/  @!P0 BRA `(.L_x_3) ;  /* 0x0000001400f88947 */ /* 0x001fea0003800000 */
[----:B------:R-:W-:Y:S01]  /*0e60*/  UMOV UR4, URZ ;  /* 0x000000ff00047c82 */ /* 0x000fe20008000000 */
[----:B------:R-:W-:Y:S01]  /*0e70*/  IMAD.MOV.U32 R0, RZ, RZ, RZ ;  /* 0x000000ffff007224 */ /* 0x000fe200078e00ff */
[----:B------:R-:W-:Y:S01]  /*0e80*/  CS2R R6, SRZ ;  /* 0x0000000000067805 */ /* 0x000fe2000001ff00 */
[----:B------:R-:W-:Y:S02]  /*0e90*/  IMAD.MOV.U32 R4, RZ, RZ, RZ ;  /* 0x000000ffff047224 */ /* 0x000fe400078e00ff */
[----:B------:R-:W-:Y:S02]  /*0ea0*/  IMAD.MOV.U32 R3, RZ, RZ, RZ ;  /* 0x000000ffff037224 */ /* 0x000fe400078e00ff */
[----:B------:R-:W-:-:S07]  /*0eb0*/  IMAD.U32 R5, RZ, RZ, UR4 ;  /* 0x00000004ff057e24 */ /* 0x000fce000f8e00ff */
.L_x_7:
[----:B------:R-:W-:-:S06]  /*0ec0*/  IMAD R12, R0, 0x4, R1 ;  /* 0x00000004000c7824 */ /* 0x000fcc00078e0201 */
[----:B------:R-:W5:Y:S01]  /*0ed0*/  LDL R12, [R12+0x4] ;  /* 0x000004000c0c7983 */ /* 0x000f620000100800 */
[----:B------:R-:W-:-:S05]  /*0ee0*/  UMOV UR4, URZ ;  /* 0x000000ff00047c82 */ /* 0x000fca0008000000 */
.L_x_6:
        /* <DEDUP_REMOVED lines=180> */
[----:B------:R0:W-:Y:S03]  /*1a30*/  STL [R1+0x4], R3 ;  /* 0x0000040301007387 */ /* 0x0001e60000100800 */
[----:B------:R-:W-:Y:S01]  /*1a40*/  ISETP.NE.AND.EX P0, PT, RZ, RZ, PT, P0 ;  /* 0x000000ffff00720c */ /* 0x000fe20003f05300 */
[----:B------:R0:W-:-:S12]  /*1a50*/  STL.64 [R1+0x10], R4 ;  /* 0x0000100401007387 */ /* 0x0001d80000100a00 */
[----:B0-----:R-:W-:Y:S05]  /*1a60*/  @P0 BRA `(.L_x_3) ;  /* 0x0000000800f40947 */ /* 0x001fea0003800000 */
[----:B------:R-:W-:Y:S01]  /*1a70*/  UMOV UR4, URZ ;  /* 0x000000ff00047c82 */ /* 0x000fe20008000000 */
[----:B------:R-:W-:Y:S01]  /*1a80*/  IMAD.MOV.U32 R0, RZ, RZ, RZ ;  /* 0x000000ffff007224 */ /* 0x000fe200078e00ff */
[----:B------:R-:W-:Y:S01]  /*1a90*/  CS2R R6, SRZ ;  /* 0x0000000000067805 */ /* 0x000fe2000001ff00 */
[----:B------:R-:W-:Y:S02]  /*1aa0*/  IMAD.MOV.U32 R4, RZ, RZ, RZ ;  /* 0x000000ffff047224 */ /* 0x000fe400078e00ff */
[----:B------:R-:W-:Y:S02]  /*1ab0*/  IMAD.MOV.U32 R3, RZ, RZ, RZ ;  /* 0x000000ffff037224 */ /* 0x000fe400078e00ff */
[----:B------:R-:W-:-:S07]  /*1ac0*/  IMAD.U32 R5, RZ, RZ, UR4 ;  /* 0x00000004ff057e24 */ /* 0x000fce000f8e00ff */
.L_x_9:
[----:B------:R-:W-:-:S06]  /*1ad0*/  IMAD R12, R0, 0x4, R1 ;  /* 0x00000004000c7824 */ /* 0x000fcc00078e0201 */
[----:B------:R-:W5:Y:S01]  /*1ae0*/  LDL R12, [R12+0x4] ;  /* 0x000004000c0c7983 */ /* 0x000f620000100800 */
[----:B------:R-:W-:-:S05]  /*1af0*/  UMOV UR4, URZ ;  /* 0x000000ff00047c82 */ /* 0x000fca0008000000 */
.L_x_8:
        /* <DEDUP_REMOVED lines=177> */
[----:B------:R0:W-:Y:S04]  /*2610*/  STL.64 [R1+0x8], R6 ;  /* 0x0000080601007387 */ /* 0x0001e80000100a00 */
[----:B------:R0:W-:Y:S04]  /*2620*/  STL [R1+0x4], R3 ;  /* 0x0000040301007387 */ /* 0x0001e80000100800 */
[----:B------:R0:W-:Y:S02]  /*2630*/  STL.64 [R1+0x10], R4 ;  /* 0x0000100401007387 */ /* 0x0001e40000100a00 */
.L_x_3:
[----:B------:R-:W-:Y:S05]  /*2640*/  BSYNC.RECONVERGENT B1 ;  /* 0x0000000000017941 */ /* 0x000fea0003800200 */
.L_x_2:
[C---:B------:R-:W-:Y:S01]  /*2650*/  ISETP.GT.U32.AND P0, PT, R2.reuse, 0x3, PT ;  /* 0x000000030200780c */ /* 0x040fe20003f04070 */
[----:B------:R-:W-:Y:S01]  /*2660*/  VIADD R9, R9, 0x1 ;  /* 0x0000000109097836 */ /* 0x000fe20000000000 */
[--C-:B------:R-:W-:Y:S02]  /*2670*/  SHF.R.U64 R2, R2, 0x2, R13.reuse ;  /* 0x0000000202027819 */ /* 0x100fe4000000120d */
[----:B------:R-:W-:Y:S02]  /*2680*/  ISETP.GT.U32.AND.EX P0, PT, R13, RZ, PT, P0 ;  /* 0x000000ff0d00720c */ /* 0x000fe40003f04100 */
[----:B------:R-:W-:-:S11]  /*2690*/  SHF.R.U32.HI R13, RZ, 0x2, R13 ;  /* 0x00000002ff0d7819 */ /* 0x000fd6000001160d */
[----:B------:R-:W-:Y:S05]  /*26a0*/  @P0 BRA `(.L_x_10) ;  /* 0xffffffd800d40947 */ /* 0x000fea000383ffff */
.L_x_1:
[----:B------:R-:W-:Y:S05]  /*26b0*/  BSYNC.RECONVERGENT B0 ;  /* 0x0000000000007941 */ /* 0x000fea0003800200 */
.L_x_0:
[----:B------:R-:W1:Y:S02]  /*26c0*/  LDCU.64 UR4, c[0x0][0x388] ;  /* 0x00007100ff0477ac */ /* 0x000e640008000a00 */
[----:B-1----:R-:W-:-:S06]  /*26d0*/  UIADD3 UR4, UPT, UPT, UR5, UR4, URZ ;  /* 0x0000000405047290 */ /* 0x002fcc000fffe0ff */
[----:B0-----:R-:W-:Y:S01]  /*26e0*/  I2FP.F32.S32 R4, UR4 ;  /* 0x0000000400047c45 */ /* 0x001fe20008201400 */
[----:B------:R-:W-:Y:S02]  /*26f0*/  UMOV UR4, 0x40c00000 ;  /* 0x40c0000000047882 */ /* 0x000fe40000000000 */
[----:B------:R-:W-:Y:S01]  /*2700*/  IMAD.U32 R9, RZ, RZ, UR4 ;  /* 0x00000004ff097e24 */ /* 0x000fe2000f8e00ff */
[----:B------:R-:W0:Y:S08]  /*2710*/  MUFU.RCP R7, R4 ;  /* 0x0000000400077308 */ /* 0x000e300000001000 */
[----:B------:R-:W1:Y:S01]  /*2720*/  FCHK P0, R9, R4 ;  /* 0x0000000409007302 */ /* 0x000e620000000000 */
[----:B0-----:R-:W-:-:S04]  /*2730*/  FFMA R0, -R4, R7, 1 ;  /* 0x3f80000004007423 */ /* 0x001fc80000000107 */
[----:B------:R-:W-:-:S04]  /*2740*/  FFMA R0, R7, R0, R7 ;  /* 0x0000000007007223 */ /* 0x000fc80000000007 */
[----:B------:R-:W-:-:S04]  /*2750*/  FFMA R7, R0, 6, RZ ;  /* 0x40c0000000077823 */ /* 0x000fc800000000ff */
[----:B------:R-:W-:-:S04]  /*2760*/  FFMA R2, -R4, R7, 6 ;  /* 0x40c0000004027423 */ /* 0x000fc80000000107 */
[----:B------:R-:W-:Y:S01]  /*2770*/  FFMA R0, R0, R2, R7 ;  /* 0x0000000200007223 */ /* 0x000fe20000000007 */
[----:B-1----:R-:W-:Y:S06]  /*2780*/  @!P0 BRA `(.L_x_11) ;  /* 0x00000000000c8947 */ /* 0x002fec0003800000 */
[----:B------:R-:W-:-:S07]  /*2790*/  MOV R2, 0x27b0 ;  /* 0x000027b000027802 */ /* 0x000fce0000000f00 */
[----:B------:R-:W-:Y:S05]  /*27a0*/  CALL.REL.NOINC `($__internal_1_$__cuda_sm3x_div_rn_noftz_f32_slowpath) ;  /* 0x0000000000ec7944 */ /* 0x000fea0003c00000 */
[----:B------:R-:W-:-:S07]  /*27b0*/  IMAD.MOV.U32 R0, RZ, RZ, R4 ;  /* 0x000000ffff007224 */ /* 0x000fce00078e0004 */
.L_x_11:
[----:B------:R-:W-:Y:S01]  /*27c0*/  VIADD R2, R0, 0xf3000000 ;  /* 0xf300000000027836 */ /* 0x000fe20000000000 */
[----:B------:R0:W1:Y:S04]  /*27d0*/  MUFU.RSQ R9, R0 ;  /* 0x0000000000097308 */ /* 0x0000680000001400 */
[----:B------:R-:W-:-:S13]  /*27e0*/  ISETP.GT.U32.AND P0, PT, R2, 0x727fffff, PT ;  /* 0x727fffff0200780c */ /* 0x000fda0003f04070 */
[----:B01----:R-:W-:Y:S05]  /*27f0*/  @!P0 BRA `(.L_x_12) ;  /* 0x0000000000108947 */ /* 0x003fea0003800000 */
[----:B------:R-:W-:-:S07]  /*2800*/  MOV R6, 0x2820 ;  /* 0x0000282000067802 */ /* 0x000fce0000000f00 */
[----:B------:R-:W-:Y:S05]  /*2810*/  CALL.REL.NOINC `($__internal_0_$__cuda_sm20_sqrt_rn_f32_slowpath) ;  /* 0x0000000000787944 */ /* 0x000fea0003c00000 */
[----:B------:R-:W-:Y:S01]  /*2820*/  IMAD.MOV.U32 R0, RZ, RZ, R2 ;  /* 0x000000ffff007224 */ /* 0x000fe200078e0002 */
[----:B------:R-:W-:Y:S06]  /*2830*/  BRA `(.L_x_13) ;  /* 0x0000000000107947 */ /* 0x000fec0003800000 */
.L_x_12:
[C---:B------:R-:W-:Y:S01]  /*2840*/  FMUL.FTZ R7, R9.reuse, R0 ;  /* 0x0000000009077220 */ /* 0x040fe20000410000 */
[----:B------:R-:W-:-:S03]  /*2850*/  FMUL.FTZ R2, R9, 0.5 ;  /* 0x3f00000009027820 */ /* 0x000fc60000410000 */
[----:B------:R-:W-:-:S04]  /*2860*/  FFMA R0, -R7, R7, R0 ;  /* 0x0000000707007223 */ /* 0x000fc80000000100 */
[----:B------:R-:W-:-:S07]  /*2870*/  FFMA R0, R0, R2, R7 ;  /* 0x0000000200007223 */ /* 0x000fce0000000007 */
.L_x_13:
[----:B------:R-:W0:Y:S01]  /*2880*/  LDC.64 R6, c[0x0][0x390] ;  /* 0x0000e400ff067b82 */ /* 0x000e220000000a00 */
[----:B------:R-:W-:Y:S01]  /*2890*/  SHF.R.U32.HI R2, RZ, 0x2, R3 ;  /* 0x00000002ff027819 */ /* 0x000fe20000011603 */
[----:B------:R-:W1:Y:S03]  /*28a0*/  LDCU.64 UR4, c[0x0][0x380] ;  /* 0x00007000ff0477ac */ /* 0x000e660008000a00 */
[----:B------:R-:W-:Y:S01]  /*28b0*/  LOP3.LUT R2, R2, R3, RZ, 0x3c, !PT ;  /* 0x0000000302027212 */ /* 0x000fe200078e3cff */
[----:B------:R-:W-:-:S04]  /*28c0*/  IMAD.SHL.U32 R3, R5, 0x10, RZ ;  /* 0x0000001005037824 */ /* 0x000fc800078e00ff */
[----:B------:R-:W-:-:S05]  /*28d0*/  IMAD.SHL.U32 R4, R2, 0x2, RZ ;  /* 0x0000000202047824 */ /* 0x000fca00078e00ff */
[----:B------:R-:W-:Y:S01]  /*28e0*/  LOP3.LUT R4, R2, R4, R3, 0x96, !PT ;  /* 0x0000000402047212 */ /* 0x000fe200078e9603 */
[----:B------:R-:W-:-:S03]  /*28f0*/  IMAD.MOV.U32 R3, RZ, RZ, 0x2f800000 ;  /* 0x2f800000ff037424 */ /* 0x000fc600078e00ff */
[----:B------:R-:W-:Y:S01]  /*2900*/  LOP3.LUT R4, R4, R5, RZ, 0x3c, !PT ;  /* 0x0000000504047212 */ /* 0x000fe200078e3cff */
[----:B------:R-:W-:Y:S01]  /*2910*/  FADD R5, R0, R0 ;  /* 0x0000000000057221 */ /* 0x000fe20000000000 */
[----:B-1----:R-:W-:Y:S02]  /*2920*/  LEA R2, P0, R8, UR4, 0x2 ;  /* 0x0000000408027c11 */ /* 0x002fe4000f8010ff */
[----:B0-----:R-:W-:Y:S02]  /*2930*/  LOP3.LUT R6, R6, 0xaad26b49, RZ, 0x3c, !PT ;  /* 0xaad26b4906067812 */ /* 0x001fe400078e3cff */
[----:B------:R-:W-:-:S03]  /*2940*/  LOP3.LUT R7, R7, 0xf7dcefdd, RZ, 0x3c, !PT ;  /* 0xf7dcefdd07077812 */ /* 0x000fc600078e3cff */
[----:B------:R-:W-:Y:S02]  /*2950*/  IMAD R6, R6, 0x4182bed5, RZ ;  /* 0x4182bed506067824 */ /* 0x000fe400078e02ff */
[----:B------:R-:W-:-:S05]  /*2960*/  IMAD R7, R7, -0x658354e5, RZ ;  /* 0x9a7cab1b07077824 */ /* 0x000fca00078e02ff */
[----:B------:R-:W-:-:S04]  /*2970*/  IADD3 R7, PT, PT, R6, 0x64f0c9, R7 ;  /* 0x0064f0c906077810 */ /* 0x000fc80007ffe007 */
[----:B------:R-:W-:Y:S02]  /*2980*/  IADD3 R4, PT, PT, R7, 0x587c5, R4 ;  /* 0x000587c507047810 */ /* 0x000fe40007ffe004 */
[----:B------:R-:W-:Y:S02]  /*2990*/  SHF.R.S32.HI R7, RZ, 0x1f, R8 ;  /* 0x0000001fff077819 */ /* 0x000fe40000011408 */
[----:B------:R-:W-:-:S05]  /*29a0*/  I2FP.F32.U32 R4, R4 ;  /* 0x0000000400047245 */ /* 0x000fca0000201000 */
[----:B------:R-:W-:Y:S01]  /*29b0*/  FFMA R4, R4, R3, 1.1641532182693481445e-10 ;  /* 0x2f00000004047423 */ /* 0x000fe20000000003 */
[----:B------:R-:W-:-:S03]  /*29c0*/  LEA.HI.X R3, R8, UR5, R7, 0x2, P0 ;  /* 0x0000000508037c11 */ /* 0x000fc600080f1407 */
[----:B------:R-:W-:-:S05]  /*29d0*/  FFMA R5, R5, R4, -R0 ;  /* 0x0000000405057223 */ /* 0x000fca0000000800 */
[----:B------:R-:W-:Y:S01]  /*29e0*/  STG.E desc[UR6][R2.64], R5 ;  /* 0x0000000502007986 */ /* 0x000fe2000c101906 */
[----:B------:R-:W-:Y:S05]  /*29f0*/  EXIT ;  /* 0x000000000000794d */ /* 0x000fea0003800000 */
        .weak           $__internal_0_$__cuda_sm20_sqrt_rn_f32_slowpath
        .type           $__internal_0_$__cuda_sm20_sqrt_rn_f32_slowpath,@function
        .size           $__internal_0_$__cuda_sm20_sqrt_rn_f32_slowpath,($__internal_1_$__cuda_sm3x_div_rn_noftz_f32_slowpath - $__internal_0_$__cuda_sm20_sqrt_rn_f32_slowpath)
$__internal_0_$__cuda_sm20_sqrt_rn_f32_slowpath:
[----:B------:R-:W-:-:S13]  /*2a00*/  LOP3.LUT P0, RZ, R0, 0x7fffffff, RZ, 0xc0, !PT ;  /* 0x7fffffff00ff7812 */ /* 0x000fda000780c0ff */
[----:B------:R-:W-:Y:S01]  /*2a10*/  @!P0 IMAD.MOV.U32 R2, RZ, RZ, R0 ;  /* 0x000000ffff028224 */ /* 0x000fe200078e0000 */
[----:B------:R-:W-:Y:S06]  /*2a20*/  @!P0 BRA `(.L_x_14) ;  /* 0x0000000000448947 */ /* 0x000fec0003800000 */
[----:B------:R-:W-:-:S13]  /*2a30*/  FSETP.GEU.FTZ.AND P0, PT, R0, RZ, PT ;  /* 0x000000ff0000720b */ /* 0x000fda0003f1e000 */
[----:B------:R-:W-:Y:S01]  /*2a40*/  @!P0 IMAD.MOV.U32 R2, RZ, RZ, 0x7fffffff ;  /* 0x7fffffffff028424 */ /* 0x000fe200078e00ff */
[----:B------:R-:W-:Y:S06]  /*2a50*/  @!P0 BRA `(.L_x_14) ;  /* 0x0000000000388947 */ /* 0x000fec0003800000 */
[----:B------:R-:W-:-:S13]  /*2a60*/  FSETP.GTU.FTZ.AND P0, PT, |R0|, +INF , PT ;  /* 0x7f8000000000780b */ /* 0x000fda0003f1c200 */
[----:B------:R-:W-:Y:S01]  /*2a70*/  @P0 FADD.FTZ R2, R0, 1 ;  /* 0x3f80000000020421 */ /* 0x000fe20000010000 */
[----:B------:R-:W-:Y:S06]  /*2a80*/  @P0 BRA `(.L_x_14) ;  /* 0x00000000002c0947 */ /* 0x000fec0003800000 */
[----:B------:R-:W-:-:S13]  /*2a90*/  FSETP.NEU.FTZ.AND P0, PT, |R0|, +INF , PT ;  /* 0x7f8000000000780b */ /* 0x000fda0003f1d200 */
[----:B------:R-:W-:Y:S01]  /*2aa0*/  @!P0 IMAD.MOV.U32 R2, RZ, RZ, R0 ;  /* 0x000000ffff028224 */ /* 0x000fe200078e0000 */
[----:B------:R-:W-:Y:S06]  /*2ab0*/  @!P0 BRA `(.L_x_14) ;  /* 0x0000000000208947 */ /* 0x000fec0003800000 */
[----:B------:R-:W-:-:S04]  /*2ac0*/  FFMA R0, R0, 1.84467440737095516160e+19, RZ ;  /* 0x5f80000000007823 */ /* 0x000fc800000000ff */
[----:B------:R-:W0:Y:S02]  /*2ad0*/  MUFU.RSQ R7, R0 ;  /* 0x0000000000077308 */ /* 0x000e240000001400 */
[----:B0-----:R-:W-:Y:S01]  /*2ae0*/  FMUL.FTZ R9, R0, R7 ;  /* 0x0000000700097220 */ /* 0x001fe20000410000 */
[----:B------:R-:W-:-:S03]  /*2af0*/  FMUL.FTZ R7, R7, 0.5 ;  /* 0x3f00000007077820 */ /* 0x000fc60000410000 */
[----:B------:R-:W-:-:S04]  /*2b00*/  FADD.FTZ R2, -R9, -RZ ;  /* 0x800000ff09027221 */ /* 0x000fc80000010100 */
[----:B------:R-:W-:-:S04]  /*2b10*/  FFMA R2, R9, R2, R0 ;  /* 0x0000000209027223 */ /* 0x000fc80000000000 */
[----:B------:R-:W-:-:S04]  /*2b20*/  FFMA R2, R2, R7, R9 ;  /* 0x0000000702027223 */ /* 0x000fc80000000009 */
[----:B------:R-:W-:-:S07]  /*2b30*/  FMUL.FTZ R2, R2, 2.3283064365386962891e-10 ;  /* 0x2f80000002027820 */ /* 0x000fce0000410000 */
.L_x_14:
[----:B------:R-:W-:-:S04]  /*2b40*/  IMAD.MOV.U32 R7, RZ, RZ, 0x0 ;  /* 0x00000000ff077424 */ /* 0x000fc800078e00ff */
[----:B------:R-:W-:Y:S05]  /*2b50*/  RET.REL.NODEC R6 `(_Z17initializeWeightsPfiim) ;  /* 0xffffffd406287950 */ /* 0x000fea0003c3ffff */
        .weak           $__internal_1_$__cuda_sm3x_div_rn_noftz_f32_slowpath
        .type           $__internal_1_$__cuda_sm3x_div_rn_noftz_f32_slowpath,@function
        .size           $__internal_1_$__cuda_sm3x_div_rn_noftz_f32_slowpath,(.L_x_36 - $__internal_1_$__cuda_sm3x_div_rn_noftz_f32_slowpath)
$__internal_1_$__cuda_sm3x_div_rn_noftz_f32_slowpath:
[--C-:B------:R-:W-:Y:S01]  /*2b60*/  SHF.R.U32.HI R0, RZ, 0x17, R4.reuse ;  /* 0x00000017ff007819 */ /* 0x100fe20000011604 */
[----:B------:R-:W-:-:S03]  /*2b70*/  IMAD.MOV.U32 R7, RZ, RZ, R4 ;  /* 0x000000ffff077224 */ /* 0x000fc600078e0004 */
[----:B------:R-:W-:-:S05]  /*2b80*/  LOP3.LUT R6, R0, 0xff, RZ, 0xc0, !PT ;  /* 0x000000ff00067812 */ /* 0x000fca00078ec0ff */
[----:B------:R-:W-:-:S05]  /*2b90*/  VIADD R10, R6, 0xffffffff ;  /* 0xffffffff060a7836 */ /* 0x000fca0000000000 */
[----:B------:R-:W-:-:S13]  /*2ba0*/  ISETP.GT.U32.AND P0, PT, R10, 0xfd, PT ;  /* 0x000000fd0a00780c */ /* 0x000fda0003f04070 */
[----:B------:R-:W-:Y:S01]  /*2bb0*/  @!P0 IMAD.MOV.U32 R9, RZ, RZ, RZ ;  /* 0x000000ffff098224 */ /* 0x000fe200078e00ff */
[----:B------:R-:W-:Y:S06]  /*2bc0*/  @!P0 BRA `(.L_x_15) ;  /* 0x0000000000408947 */ /* 0x000fec0003800000 */
[----:B------:R-:W-:Y:S01]  /*2bd0*/  FSETP.GTU.FTZ.AND P0, PT, |R4|, +INF , PT ;  /* 0x7f8000000400780b */ /* 0x000fe20003f1c200 */
[----:B------:R-:W-:-:S12]  /*2be0*/  IMAD.MOV.U32 R0, RZ, RZ, R4 ;  /* 0x000000ffff007224 */ /* 0x000fd800078e0004 */
[----:B------:R-:W-:Y:S05]  /*2bf0*/  @P0 BRA `(.L_x_16) ;  /* 0x0000000400280947 */ /* 0x000fea0003800000 */
[----:B------:R-:W-:-:S05]  /*2c00*/  IMAD.MOV.U32 R4, RZ, RZ, 0x40c00000 ;  /* 0x40c00000ff047424 */ /* 0x000fca00078e00ff */
[----:B------:R-:W-:-:S13]  /*2c10*/  LOP3.LUT P0, RZ, R7, 0x7fffffff, R4, 0xc8, !PT ;  /* 0x7fffffff07ff7812 */ /* 0x000fda000780c804 */
[----:B------:R-:W-:Y:S05]  /*2c20*/  @!P0 BRA `(.L_x_17) ;  /* 0x0000000400148947 */ /* 0x000fea0003800000 */
[----:B------:R-:W-:Y:S02]  /*2c30*/  FSETP.NEU.FTZ.AND P0, PT, |R0|, +INF , PT ;  /* 0x7f8000000000780b */ /* 0x000fe40003f1d200 */
[----:B------:R-:W-:-:S04]  /*2c40*/  LOP3.LUT P1, RZ, R4, 0x7fffffff, RZ, 0xc0, !PT ;  /* 0x7fffffff04ff7812 */ /* 0x000fc8000782c0ff */
[----:B------:R-:W-:-:S13]  /*2c50*/  PLOP3.LUT P0, PT, P0, P1, PT, 0x2f, 0xf2 ;  /* 0x0000000000f2781c */ /* 0x000fda0000702577 */
[----:B------:R-:W-:Y:S05]  /*2c60*/  @P0 BRA `(.L_x_18) ;  /* 0x0000000000fc0947 */ /* 0x000fea0003800000 */
[----:B------:R-:W-:-:S13]  /*2c70*/  LOP3.LUT P0, RZ, R7, 0x7fffffff, RZ, 0xc0, !PT ;  /* 0x7fffffff07ff7812 */ /* 0x000fda000780c0ff */
[----:B------:R-:W-:Y:S05]  /*2c80*/  @!P0 BRA `(.L_x_19) ;  /* 0x0000000000e88947 */ /* 0x000fea0003800000 */
[----:B------:R-:W-:Y:S01]  /*2c90*/  ISETP.GE.AND P0, PT, R10, RZ, PT ;  /* 0x000000ff0a00720c */ /* 0x000fe20003f06270 */
[----:B------:R-:W-:-:S12]  /*2ca0*/  IMAD.MOV.U32 R9, RZ, RZ, RZ ;  /* 0x000000ffff097224 */ /* 0x000fd800078e00ff */
[----:B------:R-:W-:Y:S01]  /*2cb0*/  @!P0 FFMA R7, R0, 1.84467440737095516160e+19, RZ ;  /* 0x5f80000000078823 */ /* 0x000fe200000000ff */
[----:B------:R-:W-:-:S07]  /*2cc0*/  @!P0 VIADD R9, R9, 0x40 ;  /* 0x0000004009098836 */ /* 0x000fce0000000000 */
.L_x_15:
[----:B------:R-:W-:Y:S01]  /*2cd0*/  LEA R0, R6, 0xc0800000, 0x17 ;  /* 0xc080000006007811 */ /* 0x000fe200078eb8ff */
[----:B------:R-:W-:Y:S01]  /*2ce0*/  UMOV UR4, 0x40c00000 ;  /* 0x40c0000000047882 */ /* 0x000fe20000000000 */
[----:B------:R-:W-:Y:S01]  /*2cf0*/  IADD3 R6, PT, PT, R9, 0x81, -R6 ;  /* 0x0000008109067810 */ /* 0x000fe20007ffe806 */
[----:B------:R-:W-:Y:S02]  /*2d00*/  UIADD3 UR4, UPT, UPT, UR4, -0x1000000, URZ ;  /* 0xff00000004047890 */ /* 0x000fe4000fffe0ff */
[----:B------:R-:W-:-:S04]  /*2d10*/  IMAD.IADD R7, R7, 0x1, -R0 ;  /* 0x0000000107077824 */ /* 0x000fc800078e0a00 */
[----:B------:R-:W0:Y:S01]  /*2d20*/  MUFU.RCP R0, R7 ;  /* 0x0000000700007308 */ /* 0x000e220000001000 */
[----:B------:R-:W-:-:S04]  /*2d30*/  FADD.FTZ R11, -R7, -RZ ;  /* 0x800000ff070b7221 */ /* 0x000fc80000010100 */
[----:B0-----:R-:W-:-:S04]  /*2d40*/  FFMA R13, R0, R11, 1 ;  /* 0x3f800000000d7423 */ /* 0x001fc8000000000b */
[----:B------:R-:W-:-:S04]  /*2d50*/  FFMA R0, R0, R13, R0 ;  /* 0x0000000d00007223 */ /* 0x000fc80000000000 */
[----:B------:R-:W-:-:S04]  /*2d60*/  FFMA R4, R0, UR4, RZ ;  /* 0x0000000400047c23 */ /* 0x000fc800080000ff */
[----:B------:R-:W-:-:S04]  /*2d70*/  FFMA R13, R11, R4, UR4 ;  /* 0x000000040b0d7e23 */ /* 0x000fc80008000004 */
[----:B------:R-:W-:-:S04]  /*2d80*/  FFMA R13, R0, R13, R4 ;  /* 0x0000000d000d7223 */ /* 0x000fc80000000004 */
[----:B------:R-:W-:-:S04]  /*2d90*/  FFMA R10, R11, R13, UR4 ;  /* 0x000000040b0a7e23 */ /* 0x000fc8000800000d */
[----:B------:R-:W-:-:S05]  /*2da0*/  FFMA R4, R0, R10, R13 ;  /* 0x0000000a00047223 */ /* 0x000fca000000000d */
[----:B------:R-:W-:-:S04]  /*2db0*/  SHF.R.U32.HI R7, RZ, 0x17, R4 ;  /* 0x00000017ff077819 */ /* 0x000fc80000011604 */
[----:B------:R-:W-:-:S05]  /*2dc0*/  LOP3.LUT R7, R7, 0xff, RZ, 0xc0, !PT ;  /* 0x000000ff07077812 */ /* 0x000fca00078ec0ff */
[----:B------:R-:W-:-:S04]  /*2dd0*/  IMAD.IADD R11, R7, 0x1, R6 ;  /* 0x00000001070b7824 */ /* 0x000fc800078e0206 */
[----:B------:R-:W-:-:S05]  /*2de0*/  VIADD R7, R11, 0xffffffff ;  /* 0xffffffff0b077836 */ /* 0x000fca0000000000 */
[----:B------:R-:W-:-:S13]  /*2df0*/  ISETP.GE.U32.AND P0, PT, R7, 0xfe, PT ;  /* 0x000000fe0700780c */ /* 0x000fda0003f06070 */
[----:B------:R-:W-:Y:S05]  /*2e00*/  @!P0 BRA `(.L_x_20) ;  /* 0x0000000000808947 */ /* 0x000fea0003800000 */
[----:B------:R-:W-:-:S13]  /*2e10*/  ISETP.GT.AND P0, PT, R11, 0xfe, PT ;  /* 0x000000fe0b00780c */ /* 0x000fda0003f04270 */
[----:B------:R-:W-:Y:S05]  /*2e20*/  @P0 BRA `(.L_x_21) ;  /* 0x00000000006c0947 */ /* 0x000fea0003800000 */
[----:B------:R-:W-:-:S13]  /*2e30*/  ISETP.GE.AND P0, PT, R11, 0x1, PT ;  /* 0x000000010b00780c */ /* 0x000fda0003f06270 */
[----:B------:R-:W-:Y:S05]  /*2e40*/  @P0 BRA `(.L_x_22) ;  /* 0x0000000000980947 */ /* 0x000fea0003800000 */
[----:B------:R-:W-:Y:S02]  /*2e50*/  ISETP.GE.AND P0, PT, R11, -0x18, PT ;  /* 0xffffffe80b00780c */ /* 0x000fe40003f06270 */
[----:B------:R-:W-:-:S11]  /*2e60*/  LOP3.LUT R4, R4, 0x80000000, RZ, 0xc0, !PT ;  /* 0x8000000004047812 */ /* 0x000fd600078ec0ff */
[----:B------:R-:W-:Y:S05]  /*2e70*/  @!P0 BRA `(.L_x_22) ;  /* 0x00000000008c8947 */ /* 0x000fea0003800000 */
[CCC-:B------:R-:W-:Y:S01]  /*2e80*/  FFMA.RZ R6, R0.reuse, R10.reuse, R13.reuse ;  /* 0x0000000a00067223 */ /* 0x1c0fe2000000c00d */
[-CC-:B------:R-:W-:Y:S01]  /*2e90*/  FFMA.RM R7, R0, R10.reuse, R13.reuse ;  /* 0x0000000a00077223 */ /* 0x180fe2000000400d */
[C---:B------:R-:W-:Y:S02]  /*2ea0*/  ISETP.NE.AND P2, PT, R11.reuse, RZ, PT ;  /* 0x000000ff0b00720c */ /* 0x040fe40003f45270 */
[C---:B------:R-:W-:Y:S02]  /*2eb0*/  ISETP.NE.AND P1, PT, R11.reuse, RZ, PT ;  /* 0x000000ff0b00720c */ /* 0x040fe40003f25270 */
[----:B------:R-:W-:Y:S01]  /*2ec0*/  LOP3.LUT R9, R6, 0x7fffff, RZ, 0xc0, !PT ;  /* 0x007fffff06097812 */ /* 0x000fe200078ec0ff */
[----:B------:R-:W-:Y:S01]  /*2ed0*/  FFMA.RP R6, R0, R10, R13 ;  /* 0x0000000a00067223 */ /* 0x000fe2000000800d */
[----:B------:R-:W-:Y:S02]  /*2ee0*/  VIADD R0, R11, 0x20 ;  /* 0x000000200b007836 */ /* 0x000fe40000000000 */
[----:B------:R-:W-:Y:S01]  /*2ef0*/  LOP3.LUT R9, R9, 0x800000, RZ, 0xfc, !PT ;  /* 0x0080000009097812 */ /* 0x000fe200078efcff */
[----:B------:R-:W-:Y:S01]  /*2f00*/  IMAD.MOV R10, RZ, RZ, -R11 ;  /* 0x000000ffff0a7224 */ /* 0x000fe200078e0a0b */
[----:B------:R-:W-:-:S02]  /*2f10*/  FSETP.NEU.FTZ.AND P0, PT, R6, R7, PT ;  /* 0x000000070600720b */ /* 0x000fc40003f1d000 */
[----:B------:R-:W-:Y:S02]  /*2f20*/  SHF.L.U32 R0, R9, R0, RZ ;  /* 0x0000000009007219 */ /* 0x000fe400000006ff */
[----:B------:R-:W-:Y:S02]  /*2f30*/  SEL R6, R10, RZ, P2 ;  /* 0x000000ff0a067207 */ /* 0x000fe40001000000 */
[----:B------:R-:W-:Y:S02]  /*2f40*/  ISETP.NE.AND P1, PT, R0, RZ, P1 ;  /* 0x000000ff0000720c */ /* 0x000fe40000f25270 */
[----:B------:R-:W-:Y:S02]  /*2f50*/  SHF.R.U32.HI R6, RZ, R6, R9 ;  /* 0x00000006ff067219 */ /* 0x000fe40000011609 */
[----:B------:R-:W-:Y:S02]  /*2f60*/  PLOP3.LUT P0, PT, P0, P1, PT, 0xf8, 0x8f ;  /* 0x00000000008f781c */ /* 0x000fe40000703f70 */
[----:B------:R-:W-:-:S02]  /*2f70*/  SHF.R.U32.HI R7, RZ, 0x1, R6 ;  /* 0x00000001ff077819 */ /* 0x000fc40000011606 */
[----:B------:R-:W-:-:S04]  /*2f80*/  SEL R0, RZ, 0x1, !P0 ;  /* 0x00000001ff007807 */ /* 0x000fc80004000000 */
[----:B------:R-:W-:-:S04]  /*2f90*/  LOP3.LUT R9, R0, 0x1, R7, 0xf8, !PT ;  /* 0x0000000100097812 */ /* 0x000fc800078ef807 */
[----:B------:R-:W-:-:S05]  /*2fa0*/  LOP3.LUT R6, R9, R6, RZ, 0xc0, !PT ;  /* 0x0000000609067212 */ /* 0x000fca00078ec0ff */
[----:B------:R-:W-:-:S05]  /*2fb0*/  IMAD.IADD R7, R7, 0x1, R6 ;  /* 0x0000000107077824 */ /* 0x000fca00078e0206 */
[----:B------:R-:W-:Y:S01]  /*2fc0*/  LOP3.LUT R4, R7, R4, RZ, 0xfc, !PT ;  /* 0x0000000407047212 */ /* 0x000fe200078efcff */
[----:B------:R-:W-:Y:S06]  /*2fd0*/  BRA `(.L_x_22) ;  /* 0x0000000000347947 */ /* 0x000fec0003800000 */
.L_x_21:
[----:B------:R-:W-:-:S04]  /*2fe0*/  LOP3.LUT R4, R4, 0x80000000, RZ, 0xc0, !PT ;  /* 0x8000000004047812 */ /* 0x000fc800078ec0ff */
[----:B------:R-:W-:Y:S01]  /*2ff0*/  LOP3.LUT R4, R4, 0x7f800000, RZ, 0xfc, !PT ;  /* 0x7f80000004047812 */ /* 0x000fe200078efcff */
[----:B------:R-:W-:Y:S06]  /*3000*/  BRA `(.L_x_22) ;  /* 0x0000000000287947 */ /* 0x000fec0003800000 */
.L_x_20:
[----:B------:R-:W-:Y:S01]  /*3010*/  IMAD R4, R6, 0x800000, R4 ;  /* 0x0080000006047824 */ /* 0x000fe200078e0204 */
[----:B------:R-:W-:Y:S06]  /*3020*/  BRA `(.L_x_22) ;  /* 0x0000000000207947 */ /* 0x000fec0003800000 */
.L_x_19:
[----:B------:R-:W-:-:S04]  /*3030*/  LOP3.LUT R4, R7, 0x80000000, R4, 0x48, !PT ;  /* 0x8000000007047812 */ /* 0x000fc800078e4804 */
[----:B------:R-:W-:Y:S01]  /*3040*/  LOP3.LUT R4, R4, 0x7f800000, RZ, 0xfc, !PT ;  /* 0x7f80000004047812 */ /* 0x000fe200078efcff */
[----:B------:R-:W-:Y:S06]  /*3050*/  BRA `(.L_x_22) ;  /* 0x0000000000147947 */ /* 0x000fec0003800000 */
.L_x_18:
[----:B------:R-:W-:Y:S01]  /*3060*/  LOP3.LUT R4, R7, 0x80000000, R4, 0x48, !PT ;  /* 0x8000000007047812 */ /* 0x000fe200078e4804 */
[----:B------:R-:W-:Y:S06]  /*3070*/  BRA `(.L_x_22) ;  /* 0x00000000000c7947 */ /* 0x000fec0003800000 */
.L_x_17:
[----:B------:R-:W0:Y:S01]  /*3080*/  MUFU.RSQ R4, -QNAN ;  /* 0xffc0000000047908 */ /* 0x000e220000001400 */
[----:B------:R-:W-:Y:S05]  /*3090*/  BRA `(.L_x_22) ;  /* 0x0000000000047947 */ /* 0x000fea0003800000 */
.L_x_16:
[----:B------:R-:W-:-:S07]  /*30a0*/  FADD.FTZ R4, R0, 6 ;  /* 0x40c0000000047421 */ /* 0x000fce0000010000 */
.L_x_22:
[----:B------:R-:W-:Y:S02]  /*30b0*/  IMAD.MOV.U32 R6, RZ, RZ, R2 ;  /* 0x000000ffff067224 */ /* 0x000fe400078e0002 */
[----:B------:R-:W-:-:S04]  /*30c0*/  IMAD.MOV.U32 R7, RZ, RZ, 0x0 ;  /* 0x00000000ff077424 */ /* 0x000fc800078e00ff */
[----:B0-----:R-:W-:Y:S05]  /*30d0*/  RET.REL.NODEC R6 `(_Z17initializeWeightsPfiim) ;  /* 0xffffffcc06c87950 */ /* 0x001fea0003c3ffff */
.L_x_23:
[----:B------:R-:W-:-:S00]  /*30e0*/  BRA `(.L_x_23) ;  /* 0xfffffffc00fc7947 */ /* 0x000fc0000383ffff */
[----:B------:R-:W-:-:S00]  /*30f0*/  NOP ;  /* 0x0000000000007918 */ /* 0x000fc00000000000 */
        /* <DEDUP_REMOVED lines=8> */
.L_x_36:


//--------------------- .text._Z13updateWeightsPfPKffi --------------------------
	.section	.text._Z13updateWeightsPfPKffi,"ax",@progbits
	.align	128
        .global         _Z13updateWeightsPfPKffi
        .type           _Z13updateWeightsPfPKffi,@function
        .size           _Z13updateWeightsPfPKffi,(.L_x_38 - _Z13updateWeightsPfPKffi)
        .other          _Z13updateWeightsPfPKffi,@"STO_CUDA_ENTRY STV_DEFAULT"
_Z13updateWeightsPfPKffi:
.text._Z13updateWeightsPfPKffi:
[----:B------:R-:W-:Y:S01]  /*0000*/  LDC R1, c[0x0][0x37c] ;  /* 0x0000df00ff017b82 */ /* 0x000fe20000000800 */
[----:B------:R-:W0:Y:S07]  /*0010*/  S2R R0, SR_TID.X ;  /* 0x0000000000007919 */ /* 0x000e2e0000002100 */
[----:B------:R-:W0:Y:S01]  /*0020*/  S2UR UR4, SR_CTAID.X ;  /* 0x00000000000479c3 */ /* 0x000e220000002500 */
[----:B------:R-:W1:Y:S07]  /*0030*/  LDCU UR5, c[0x0][0x394] ;  /* 0x00007280ff0577ac */ /* 0x000e6e0008000800 */
[----:B------:R-:W0:Y:S02]  /*0040*/  LDC R7, c[0x0][0x360] ;  /* 0x0000d800ff077b82 */ /* 0x000e240000000800 */
[----:B0-----:R-:W-:-:S05]  /*0050*/  IMAD R7, R7, UR4, R0 ;  /* 0x0000000407077c24 */ /* 0x001fca000f8e0200 */
[----:B-1----:R-:W-:-:S13]  /*0060*/  ISETP.GE.AND P0, PT, R7, UR5, PT ;  /* 0x0000000507007c0c */ /* 0x002fda000bf06270 */
[----:B------:R-:W-:Y:S05]  /*0070*/  @P0 EXIT ;  /* 0x000000000000094d */ /* 0x000fea0003800000 */
[----:B------:R-:W0:Y:S01]  /*0080*/  LDC.64 R2, c[0x0][0x388] ;  /* 0x0000e200ff027b82 */ /* 0x000e220000000a00 */
[----:B------:R-:W1:Y:S01]  /*0090*/  LDCU.64 UR4, c[0x0][0x358] ;  /* 0x00006b00ff0477ac */ /* 0x000e620008000a00 */
[----:B------:R-:W2:Y:S06]  /*00a0*/  LDCU UR6, c[0x0][0x390] ;  /* 0x00007200ff0677ac */ /* 0x000eac0008000800 */
[----:B------:R-:W3:Y:S01]  /*00b0*/  LDC.64 R4, c[0x0][0x380] ;  /* 0x0000e000ff047b82 */ /* 0x000ee20000000a00 */
[----:B0-----:R-:W-:-:S06]  /*00c0*/  IMAD.WIDE R2, R7, 0x4, R2 ;  /* 0x0000000407027825 */ /* 0x001fcc00078e0202 */
[----:B-1----:R-:W2:Y:S01]  /*00d0*/  LDG.E R2, desc[UR4][R2.64] ;  /* 0x0000000402027981 */ /* 0x002ea2000c1e1900 */
[----:B---3--:R-:W-:-:S05]  /*00e0*/  IMAD.WIDE R4, R7, 0x4, R4 ;  /* 0x0000000407047825 */ /* 0x008fca00078e0204 */
[----:B------:R-:W2:Y:S02]  /*00f0*/  LDG.E R7, desc[UR4][R4.64] ;  /* 0x0000000404077981 */ /* 0x000ea4000c1e1900 */
[----:B--2---:R-:W-:-:S05]  /*0100*/  FFMA R7, -R2, UR6, R7 ;  /* 0x0000000602077c23 */ /* 0x004fca0008000107 */
[----:B------:R-:W-:Y:S01]  /*0110*/  STG.E desc[UR4][R4.64], R7 ;  /* 0x0000000704007986 */ /* 0x000fe2000c101904 */
[----:B------:R-:W-:Y:S05]  /*0120*/  EXIT ;  /* 0x000000000000794d */ /* 0x000fea0003800000 */
.L_x_24:
        /* <DEDUP_REMOVED lines=13> */
.L_x_38:


//--------------------- .text._Z19elementWiseMultiplyPKfS0_Pfi --------------------------
	.section	.text._Z19elementWiseMultiplyPKfS0_Pfi,"ax",@progbits
	.align	128
        .global         _Z19elementWiseMultiplyPKfS0_Pfi
        .type           _Z19elementWiseMultiplyPKfS0_Pfi,@function
        .size           _Z19elementWiseMultiplyPKfS0_Pfi,(.L_x_39 - _Z19elementWiseMultiplyPKfS0_Pfi)
        .other          _Z19elementWiseMultiplyPKfS0_Pfi,@"STO_CUDA_ENTRY STV_DEFAULT"
_Z19elementWiseMultiplyPKfS0_Pfi:
.text._Z19elementWiseMultiplyPKfS0_Pfi:
        /* <DEDUP_REMOVED lines=9> */
[----:B------:R-:W1:Y:S07]  /*0090*/  LDCU.64 UR4, c[0x0][0x358] ;  /* 0x00006b00ff0477ac */ /* 0x000e6e0008000a00 */
[----:B------:R-:W2:Y:S08]  /*00a0*/  LDC.64 R4, c[0x0][0x388] ;  /* 0x0000e200ff047b82 */ /* 0x000eb00000000a00 */
[----:B------:R-:W3:Y:S01]  /*00b0*/  LDC.64 R6, c[0x0][0x390] ;  /* 0x0000e400ff067b82 */ /* 0x000ee20000000a00 */
[----:B0-----:R-:W-:-:S06]  /*00c0*/  IMAD.WIDE R2, R9, 0x4, R2 ;  /* 0x0000000409027825 */ /* 0x001fcc00078e0202 */
[----:B-1----:R-:W4:Y:S01]  /*00d0*/  LDG.E R2, desc[UR4][R2.64] ;  /* 0x0000000402027981 */ /* 0x002f22000c1e1900 */
[----:B--2---:R-:W-:-:S06]  /*00e0*/  IMAD.WIDE R4, R9, 0x4, R4 ;  /* 0x0000000409047825 */ /* 0x004fcc00078e0204 */
[----:B------:R-:W4:Y:S01]  /*00f0*/  LDG.E R5, desc[UR4][R4.64] ;  /* 0x0000000404057981 */ /* 0x000f22000c1e1900 */
[----:B---3--:R-:W-:-:S04]  /*0100*/  IMAD.WIDE R6, R9, 0x4, R6 ;  /* 0x0000000409067825 */ /* 0x008fc800078e0206 */
[----:B----4-:R-:W-:-:S05]  /*0110*/  FMUL R9, R2, R5 ;  /* 0x0000000502097220 */ /* 0x010fca0000400000 */
[----:B------:R-:W-:Y:S01]  /*0120*/  STG.E desc[UR4][R6.64], R9 ;  /* 0x0000000906007986 */ /* 0x000fe2000c101904 */
[----:B------:R-:W-:Y:S05]  /*0130*/  EXIT ;  /* 0x000000000000794d */ /* 0x000fea0003800000 */
.L_x_25:
        /* <DEDUP_REMOVED lines=12> */
.L_x_39:


//--------------------- .text._Z15matrixTransposePKfPfii --------------------------
	.section	.text._Z15matrixTransposePKfPfii,"ax",@progbits
	.align	128
        .global         _Z15matrixTransposePKfPfii
        .type           _Z15matrixTransposePKfPfii,@function
        .size           _Z15matrixTransposePKfPfii,(.L_x_40 - _Z15matrixTransposePKfPfii)
        .other          _Z15matrixTransposePKfPfii,@"STO_CUDA_ENTRY STV_DEFAULT"
_Z15matrixTransposePKfPfii:
.text._Z15matrixTransposePKfPfii:
[----:B------:R-:W-:Y:S01]  /*0000*/  LDC R1, c[0x0][0x37c] ;  /* 0x0000df00ff017b82 */ /* 0x000fe20000000800 */
[----:B------:R-:W0:Y:S07]  /*0010*/  S2R R2, SR_TID.X ;  /* 0x0000000000027919 */ /* 0x000e2e0000002100 */
[----:B------:R-:W1:Y:S01]  /*0020*/  LDC R0, c[0x0][0x364] ;  /* 0x0000d900ff007b82 */ /* 0x000e620000000800 */
[----:B------:R-:W2:Y:S01]  /*0030*/  LDCU.64 UR6, c[0x0][0x390] ;  /* 0x00007200ff0677ac */ /* 0x000ea20008000a00 */
[----:B------:R-:W1:Y:S06]  /*0040*/  S2R R3, SR_TID.Y ;  /* 0x0000000000037919 */ /* 0x000e6c0000002200 */
[----:B------:R-:W0:Y:S08]  /*0050*/  S2UR UR5, SR_CTAID.X ;  /* 0x00000000000579c3 */ /* 0x000e300000002500 */
[----:B------:R-:W0:Y:S08]  /*0060*/  LDC R7, c[0x0][0x360] ;  /* 0x0000d800ff077b82 */ /* 0x000e300000000800 */
[----:B------:R-:W1:Y:S01]  /*0070*/  S2UR UR4, SR_CTAID.Y ;  /* 0x00000000000479c3 */ /* 0x000e620000002600 */
[----:B0-----:R-:W-:-:S05]  /*0080*/  IMAD R7, R7, UR5, R2 ;  /* 0x0000000507077c24 */ /* 0x001fca000f8e0202 */
[----:B--2---:R-:W-:Y:S01]  /*0090*/  ISETP.GE.AND P0, PT, R7, UR7, PT ;  /* 0x0000000707007c0c */ /* 0x004fe2000bf06270 */
[----:B-1----:R-:W-:-:S05]  /*00a0*/  IMAD R0, R0, UR4, R3 ;  /* 0x0000000400007c24 */ /* 0x002fca000f8e0203 */
[----:B------:R-:W-:-:S13]  /*00b0*/  ISETP.GE.OR P0, PT, R0, UR6, P0 ;  /* 0x0000000600007c0c */ /* 0x000fda0008706670 */
[----:B------:R-:W-:Y:S05]  /*00c0*/  @P0 EXIT ;  /* 0x000000000000094d */ /* 0x000fea0003800000 */
[----:B------:R-:W0:Y:S01]  /*00d0*/  LDC.64 R2, c[0x0][0x380] ;  /* 0x0000e000ff027b82 */ /* 0x000e220000000a00 */
[----:B------:R-:W1:Y:S01]  /*00e0*/  LDCU.64 UR4, c[0x0][0x358] ;  /* 0x00006b00ff0477ac */ /* 0x000e620008000a00 */
[----:B------:R-:W-:-:S04]  /*00f0*/  IMAD R5, R0, UR7, R7 ;  /* 0x0000000700057c24 */ /* 0x000fc8000f8e0207 */
[----:B0-----:R-:W-:Y:S02]  /*0100*/  IMAD.WIDE R2, R5, 0x4, R2 ;  /* 0x0000000405027825 */ /* 0x001fe400078e0202 */
[----:B------:R-:W0:Y:S04]  /*0110*/  LDC.64 R4, c[0x0][0x388] ;  /* 0x0000e200ff047b82 */ /* 0x000e280000000a00 */
[----:B-1----:R-:W2:Y:S01]  /*0120*/  LDG.E R3, desc[UR4][R2.64] ;  /* 0x0000000402037981 */ /* 0x002ea2000c1e1900 */
[----:B------:R-:W-:-:S04]  /*0130*/  IMAD R7, R7, UR6, R0 ;  /* 0x0000000607077c24 */ /* 0x000fc8000f8e0200 */
[----:B0-----:R-:W-:-:S05]  /*0140*/  IMAD.WIDE R4, R7, 0x4, R4 ;  /* 0x0000000407047825 */ /* 0x001fca00078e0204 */
[----:B--2---:R-:W-:Y:S01]  /*0150*/  STG.E desc[UR4][R4.64], R3 ;  /* 0x0000000304007986 */ /* 0x004fe2000c101904 */
[----:B------:R-:W-:Y:S05]  /*0160*/  EXIT ;  /* 0x000000000000794d */ /* 0x000fea0003800000 */
.L_x_26:
        /* <DEDUP_REMOVED lines=9> */
.L_x_40:


//--------------------- .text._Z14reluDerivativePKfPfi --------------------------
	.section	.text._Z14reluDerivativePKfPfi,"ax",@progbits
	.align	128
        .global         _Z14reluDerivativePKfPfi
        .type           _Z14reluDerivativePKfPfi,@function
        .size           _Z14reluDerivativePKfPfi,(.L_x_41 - _Z14reluDerivativePKfPfi)
        .other          _Z14reluDerivativePKfPfi,@"STO_CUDA_ENTRY STV_DEFAULT"
_Z14reluDerivativePKfPfi:
.text._Z14reluDerivativePKfPfi:
        /* <DEDUP_REMOVED lines=10> */
[----:B------:R-:W2:Y:S01]  /*00a0*/  LDC.64 R4, c[0x0][0x388] ;  /* 0x0000e200ff047b82 */ /* 0x000ea20000000a00 */
[----:B0-----:R-:W-:-:S06]  /*00b0*/  IMAD.WIDE R2, R7, 0x4, R2 ;  /* 0x0000000407027825 */ /* 0x001fcc00078e0202 */
[----:B-1----:R-:W3:Y:S01]  /*00c0*/  LDG.E R2, desc[UR4][R2.64] ;  /* 0x0000000402027981 */ /* 0x002ee2000c1e1900 */
[----:B--2---:R-:W-:Y:S01]  /*00d0*/  IMAD.WIDE R4, R7, 0x4, R4 ;  /* 0x0000000407047825 */ /* 0x004fe200078e0204 */
[----:B---3--:R-:W-:-:S05]  /*00e0*/  FSET.BF.GT.AND R7, R2, RZ, PT ;  /* 0x000000ff0207720a */ /* 0x008fca0003804000 */
[----:B------:R-:W-:Y:S01]  /*00f0*/  STG.E desc[UR4][R4.64], R7 ;  /* 0x0000000704007986 */ /* 0x000fe2000c101904 */
[----:B------:R-:W-:Y:S05]  /*0100*/  EXIT ;  /* 0x000000000000794d */ /* 0x000fea0003800000 */
.L_x_27:
        /* <DEDUP_REMOVED lines=15> */
.L_x_41:


//--------------------- .text._Z14reluActivationPfi --------------------------
	.section	.text._Z14reluActivationPfi,"ax",@progbits
	.align	128
        .global         _Z14reluActivationPfi
        .type           _Z14reluActivationPfi,@function
        .size           _Z14reluActivationPfi,(.L_x_42 - _Z14reluActivationPfi)
        .other          _Z14reluActivationPfi,@"STO_CUDA_ENTRY STV_DEFAULT"
_Z14reluActivationPfi:
.text._Z14reluActivationPfi:
        /* <DEDUP_REMOVED lines=10> */
[----:B0-----:R-:W-:-:S05]  /*00a0*/  IMAD.WIDE R2, R5, 0x4, R2 ;  /* 0x0000000405027825 */ /* 0x001fca00078e0202 */
[----:B-1----:R-:W2:Y:S02]  /*00b0*/  LDG.E R0, desc[UR4][R2.64] ;  /* 0x0000000402007981 */ /* 0x002ea4000c1e1900 */
[----:B--2---:R-:W-:-:S05]  /*00c0*/  FMNMX R5, RZ, R0, !PT ;  /* 0x00000000ff057209 */ /* 0x004fca0007800000 */
[----:B------:R-:W-:Y:S01]  /*00d0*/  STG.E desc[UR4][R2.64], R5 ;  /* 0x0000000502007986 */ /* 0x000fe2000c101904 */
[----:B------:R-:W-:Y:S05]  /*00e0*/  EXIT ;  /* 0x000000000000794d */ /* 0x000fea0003800000 */
.L_x_28:
        /* <DEDUP_REMOVED lines=9> */
.L_x_42:


//--------------------- .text._Z15addBiasToMatrixPfPKfii --------------------------
	.section	.text._Z15addBiasToMatrixPfPKfii,"ax",@progbits
	.align	128
        .global         _Z15addBiasToMatrixPfPKfii
        .type           _Z15addBiasToMatrixPfPKfii,@function
        .size           _Z15addBiasToMatrixPfPKfii,(.L_x_43 - _Z15addBiasToMatrixPfPKfii)
        .other          _Z15addBiasToMatrixPfPKfii,@"STO_CUDA_ENTRY STV_DEFAULT"
_Z15addBiasToMatrixPfPKfii:
.text._Z15addBiasToMatrixPfPKfii:
        /* <DEDUP_REMOVED lines=15> */
[----:B------:R-:W-:-:S06]  /*00f0*/  IMAD R9, R0, UR7, R7 ;  /* 0x0000000700097c24 */ /* 0x000fcc000f8e0207 */
[----:B------:R-:W2:Y:S01]  /*0100*/  LDC.64 R4, c[0x0][0x380] ;  /* 0x0000e000ff047b82 */ /* 0x000ea20000000a00 */
[----:B0-----:R-:W-:-:S06]  /*0110*/  IMAD.WIDE R2, R7, 0x4, R2 ;  /* 0x0000000407027825 */ /* 0x001fcc00078e0202 */
[----:B-1----:R-:W3:Y:S01]  /*0120*/  LDG.E R2, desc[UR4][R2.64] ;  /* 0x0000000402027981 */ /* 0x002ee2000c1e1900 */
[----:B--2---:R-:W-:-:S05]  /*0130*/  IMAD.WIDE R4, R9, 0x4, R4 ;  /* 0x0000000409047825 */ /* 0x004fca00078e0204 */
[----:B------:R-:W3:Y:S02]  /*0140*/  LDG.E R7, desc[UR4][R4.64] ;  /* 0x0000000404077981 */ /* 0x000ee4000c1e1900 */
[----:B---3--:R-:W-:-:S05]  /*0150*/  FADD R7, R2, R7 ;  /* 0x0000000702077221 */ /* 0x008fca0000000000 */
[----:B------:R-:W-:Y:S01]  /*0160*/  STG.E desc[UR4][R4.64], R7 ;  /* 0x0000000704007986 */ /* 0x000fe2000c101904 */
[----:B------:R-:W-:Y:S05]  /*0170*/  EXIT ;  /* 0x000000000000794d */ /* 0x000fea0003800000 */
.L_x_29:
        /* <DEDUP_REMOVED lines=16> */
.L_x_43:


//--------------------- .text._Z14matrixMultiplyPKfS0_Pfiii --------------------------
	.section	.text._Z14matrixMultiplyPKfS0_Pfiii,"ax",@progbits
	.align	128
        .global         _Z14matrixMultiplyPKfS0_Pfiii
        .type           _Z14matrixMultiplyPKfS0_Pfiii,@function
        .size           _Z14matrixMultiplyPKfS0_Pfiii,(.L_x_44 - _Z14matrixMultiplyPKfS0_Pfiii)
        .other          _Z14matrixMultiplyPKfS0_Pfiii,@"STO_CUDA_ENTRY STV_DEFAULT"
_Z14matrixMultiplyPKfS0_Pfiii:
.text._Z14matrixMultiplyPKfS0_Pfiii:
[----:B------:R-:W-:Y:S01]  /*0000*/  LDC R1, c[0x0][0x37c] ;  /* 0x0000df00ff017b82 */ /* 0x000fe20000000800 */
[----:B------:R-:W0:Y:S07]  /*0010*/  S2R R5, SR_TID.X ;  /* 0x0000000000057919 */ /* 0x000e2e0000002100 */
[----:B------:R-:W1:Y:S01]  /*0020*/  LDC R19, c[0x0][0x364] ;  /* 0x0000d900ff137b82 */ /* 0x000e620000000800 */
[----:B------:R-:W1:Y:S07]  /*0030*/  S2R R4, SR_TID.Y ;  /* 0x0000000000047919 */ /* 0x000e6e0000002200 */
[----:B------:R-:W0:Y:S08]  /*0040*/  S2UR UR5, SR_CTAID.X ;  /* 0x00000000000579c3 */ /* 0x000e300000002500 */
[----:B------:R-:W0:Y:S08]  /*0050*/  LDC R0, c[0x0][0x360] ;  /* 0x0000d800ff007b82 */ /* 0x000e300000000800 */
[----:B------:R-:W1:Y:S08]  /*0060*/  S2UR UR4, SR_CTAID.Y ;  /* 0x00000000000479c3 */ /* 0x000e700000002600 */
[----:B------:R-:W2:Y:S01]  /*0070*/  LDC.64 R2, c[0x0][0x398] ;  /* 0x0000e600ff027b82 */ /* 0x000ea20000000a00 */
[----:B0-----:R-:W-:-:S02]  /*0080*/  IMAD R0, R0, UR5, R5 ;  /* 0x0000000500007c24 */ /* 0x001fc4000f8e0205 */
[----:B-1----:R-:W-:-:S03]  /*0090*/  IMAD R19, R19, UR4, R4 ;  /* 0x0000000413137c24 */ /* 0x002fc6000f8e0204 */
[----:B--2---:R-:W-:-:S04]  /*00a0*/  ISETP.GE.AND P0, PT, R0, R3, PT ;  /* 0x000000030000720c */ /* 0x004fc80003f06270 */
[----:B------:R-:W-:-:S13]  /*00b0*/  ISETP.GE.OR P0, PT, R19, R2, P0 ;  /* 0x000000021300720c */ /* 0x000fda0000706670 */
[----:B------:R-:W-:Y:S05]  /*00c0*/  @P0 EXIT ;  /* 0x000000000000094d */ /* 0x000fea0003800000 */
[----:B------:R-:W0:Y:S01]  /*00d0*/  LDC R2, c[0x0][0x3a0] ;  /* 0x0000e800ff027b82 */ /* 0x000e220000000800 */
[----:B------:R-:W1:Y:S01]  /*00e0*/  LDCU.64 UR4, c[0x0][0x358] ;  /* 0x00006b00ff0477ac */ /* 0x000e620008000a00 */
[----:B------:R-:W-:Y:S01]  /*00f0*/  HFMA2 R24, -RZ, RZ, 0, 0 ;  /* 0x00000000ff187431 */ /* 0x000fe200000001ff */
[----:B0-----:R-:W-:-:S13]  /*0100*/  ISETP.GE.AND P0, PT, R2, 0x1, PT ;  /* 0x000000010200780c */ /* 0x001fda0003f06270 */
[----:B-1----:R-:W-:Y:S05]  /*0110*/  @!P0 BRA `(.L_x_30) ;  /* 0x0000000400e08947 */ /* 0x002fea0003800000 */
[C---:B------:R-:W-:Y:S01]  /*0120*/  ISETP.GE.U32.AND P1, PT, R2.reuse, 0x8, PT ;  /* 0x000000080200780c */ /* 0x040fe20003f26070 */
[----:B------:R-:W-:Y:S01]  /*0130*/  IMAD R20, R19, R2, RZ ;  /* 0x0000000213147224 */ /* 0x000fe200078e02ff */
[----:B------:R-:W-:Y:S02]  /*0140*/  LOP3.LUT R27, R2, 0x7, RZ, 0xc0, !PT ;  /* 0x00000007021b7812 */ /* 0x000fe400078ec0ff */
[----:B------:R-:W-:Y:S02]  /*0150*/  MOV R24, RZ ;  /* 0x000000ff00187202 */ /* 0x000fe40000000f00 */
[----:B------:R-:W-:Y:S02]  /*0160*/  ISETP.NE.AND P0, PT, R27, RZ, PT ;  /* 0x000000ff1b00720c */ /* 0x000fe40003f05270 */
[----:B------:R-:W-:-:S05]  /*0170*/  MOV R21, RZ ;  /* 0x000000ff00157202 */ /* 0x000fca0000000f00 */
[----:B------:R-:W-:Y:S06]  /*0180*/  @!P1 BRA `(.L_x_31) ;  /* 0x0000000000c49947 */ /* 0x000fec0003800000 */
[----:B------:R-:W0:Y:S01]  /*0190*/  LDC.64 R4, c[0x0][0x380] ;  /* 0x0000e000ff047b82 */ /* 0x000e220000000a00 */
[----:B------:R-:W-:Y:S02]  /*01a0*/  LOP3.LUT R21, R2, 0x7ffffff8, RZ, 0xc0, !PT ;  /* 0x7ffffff802157812 */ /* 0x000fe400078ec0ff */
[----:B------:R-:W-:Y:S02]  /*01b0*/  MOV R24, RZ ;  /* 0x000000ff00187202 */ /* 0x000fe40000000f00 */
[----:B------:R-:W-:Y:S02]  /*01c0*/  MOV R18, R0 ;  /* 0x0000000000127202 */ /* 0x000fe40000000f00 */
[----:B------:R-:W-:Y:S01]  /*01d0*/  IADD3 R22, PT, PT, -R21, RZ, RZ ;  /* 0x000000ff15167210 */ /* 0x000fe20007ffe1ff */
[----:B0-----:R-:W-:-:S03]  /*01e0*/  IMAD.WIDE.U32 R4, R20, 0x4, R4 ;  /* 0x0000000414047825 */ /* 0x001fc600078e0004 */
[----:B------:R-:W-:-:S04]  /*01f0*/  IADD3 R6, P1, PT, R4, 0x10, RZ ;  /* 0x0000001004067810 */ /* 0x000fc80007f3e0ff */
[----:B------:R-:W-:-:S09]  /*0200*/  IADD3.X R7, PT, PT, RZ, R5, RZ, P1, !PT ;  /* 0x00000005ff077210 */ /* 0x000fd20000ffe4ff */
.L_x_32:
[----:B------:R-:W0:Y:S01]  /*0210*/  LDC.64 R16, c[0x0][0x388] ;  /* 0x0000e200ff107b82 */ /* 0x000e220000000a00 */
[----:B------:R-:W-:Y:S02]  /*0220*/  MOV R4, R6 ;  /* 0x0000000600047202 */ /* 0x000fe40000000f00 */
[----:B------:R-:W-:-:S05]  /*0230*/  MOV R5, R7 ;  /* 0x0000000700057202 */ /* 0x000fca0000000f00 */
[----:B------:R-:W2:Y:S04]  /*0240*/  LDG.E R25, desc[UR4][R4.64+-0x10] ;  /* 0xfffff00404197981 */ /* 0x000ea8000c1e1900 */
[----:B------:R-:W3:Y:S04]  /*0250*/  LDG.E R23, desc[UR4][R4.64+-0xc] ;  /* 0xfffff40404177981 */ /* 0x000ee8000c1e1900 */
[----:B------:R-:W4:Y:S04]  /*0260*/  LDG.E R29, desc[UR4][R4.64+-0x8] ;  /* 0xfffff804041d7981 */ /* 0x000f28000c1e1900 */
[----:B------:R-:W5:Y:S01]  /*0270*/  LDG.E R28, desc[UR4][R4.64+-0x4] ;  /* 0xfffffc04041c7981 */ /* 0x000f62000c1e1900 */
[----:B0-----:R-:W-:-:S05]  /*0280*/  IMAD.WIDE R16, R18, 0x4, R16 ;  /* 0x0000000412107825 */ /* 0x001fca00078e0210 */
[----:B------:R0:W2:Y:S01]  /*0290*/  LDG.E R26, desc[UR4][R16.64] ;  /* 0x00000004101a7981 */ /* 0x0000a2000c1e1900 */
[----:B------:R-:W-:-:S04]  /*02a0*/  IMAD.WIDE R14, R3, 0x4, R16 ;  /* 0x00000004030e7825 */ /* 0x000fc800078e0210 */
[C---:B------:R-:W-:Y:S02]  /*02b0*/  IMAD.WIDE R6, R3.reuse, 0x4, R14 ;  /* 0x0000000403067825 */ /* 0x040fe400078e020e */
[----:B------:R-:W3:Y:S02]  /*02c0*/  LDG.E R14, desc[UR4][R14.64] ;  /* 0x000000040e0e7981 */ /* 0x000ee4000c1e1900 */
[C---:B------:R-:W-:Y:S02]  /*02d0*/  IMAD.WIDE R10, R3.reuse, 0x4, R6 ;  /* 0x00000004030a7825 */ /* 0x040fe400078e0206 */
[----:B------:R-:W4:Y:S02]  /*02e0*/  LDG.E R6, desc[UR4][R6.64] ;  /* 0x0000000406067981 */ /* 0x000f24000c1e1900 */
[C---:B------:R-:W-:Y:S02]  /*02f0*/  IMAD.WIDE R8, R3.reuse, 0x4, R10 ;  /* 0x0000000403087825 */ /* 0x040fe400078e020a */
[----:B------:R-:W5:Y:S02]  /*0300*/  LDG.E R10, desc[UR4][R10.64] ;  /* 0x000000040a0a7981 */ /* 0x000f64000c1e1900 */
[----:B------:R-:W-:-:S02]  /*0310*/  IMAD.WIDE R12, R3, 0x4, R8 ;  /* 0x00000004030c7825 */ /* 0x000fc400078e0208 */
[----:B------:R-:W5:Y:S04]  /*0320*/  LDG.E R7, desc[UR4][R4.64] ;  /* 0x0000000404077981 */ /* 0x000f68000c1e1900 */
[----:B------:R-:W5:Y:S01]  /*0330*/  LDG.E R8, desc[UR4][R8.64] ;  /* 0x0000000408087981 */ /* 0x000f62000c1e1900 */
[----:B0-----:R-:W-:-:S03]  /*0340*/  IMAD.WIDE R16, R3, 0x4, R12 ;  /* 0x0000000403107825 */ /* 0x001fc600078e020c */
[----:B------:R-:W5:Y:S04]  /*0350*/  LDG.E R12, desc[UR4][R12.64] ;  /* 0x000000040c0c7981 */ /* 0x000f68000c1e1900 */
[----:B------:R-:W5:Y:S04]  /*0360*/  LDG.E R15, desc[UR4][R16.64] ;  /* 0x00000004100f7981 */ /* 0x000f68000c1e1900 */
[----:B------:R-:W5:Y:S04]  /*0370*/  LDG.E R9, desc[UR4][R4.64+0x4] ;  /* 0x0000040404097981 */ /* 0x000f68000c1e1900 */
[----:B------:R-:W5:Y:S01]  /*0380*/  LDG.E R11, desc[UR4][R4.64+0xc] ;  /* 0x00000c04040b7981 */ /* 0x000f62000c1e1900 */
[----:B--2---:R-:W-:Y:S01]  /*0390*/  FFMA R26, R25, R26, R24 ;  /* 0x0000001a191a7223 */ /* 0x004fe20000000018 */
[----:B------:R-:W-:-:S02]  /*03a0*/  IMAD.WIDE R24, R3, 0x4, R16 ;  /* 0x0000000403187825 */ /* 0x000fc400078e0210 */
[----:B------:R-:W2:Y:S04]  /*03b0*/  LDG.E R16, desc[UR4][R4.64+0x8] ;  /* 0x0000080404107981 */ /* 0x000ea8000c1e1900 */
[----:B------:R-:W2:Y:S01]  /*03c0*/  LDG.E R24, desc[UR4][R24.64] ;  /* 0x0000000418187981 */ /* 0x000ea2000c1e1900 */
[----:B---3--:R-:W-:Y:S01]  /*03d0*/  FFMA R14, R23, R14, R26 ;  /* 0x0000000e170e7223 */ /* 0x008fe2000000001a */
[----:B------:R-:W-:-:S03]  /*03e0*/  IADD3 R22, PT, PT, R22, 0x8, RZ ;  /* 0x0000000816167810 */ /* 0x000fc60007ffe0ff */
[----:B----4-:R-:W-:Y:S01]  /*03f0*/  FFMA R29, R29, R6, R14 ;  /* 0x000000061d1d7223 */ /* 0x010fe2000000000e */
[----:B------:R-:W-:-:S03]  /*0400*/  ISETP.NE.AND P1, PT, R22, RZ, PT ;  /* 0x000000ff1600720c */ /* 0x000fc60003f25270 */
[----:B-----5:R-:W-:Y:S01]  /*0410*/  FFMA R10, R28, R10, R29 ;  /* 0x0000000a1c0a7223 */ /* 0x020fe2000000001d */
[----:B------:R-:W-:-:S03]  /*0420*/  IADD3 R6, P2, PT, R4, 0x20, RZ ;  /* 0x0000002004067810 */ /* 0x000fc60007f5e0ff */
[----:B------:R-:W-:Y:S01]  /*0430*/  FFMA R8, R7, R8, R10 ;  /* 0x0000000807087223 */ /* 0x000fe2000000000a */
[----:B------:R-:W-:Y:S02]  /*0440*/  IADD3.X R7, PT, PT, RZ, R5, RZ, P2, !PT ;  /* 0x00000005ff077210 */ /* 0x000fe400017fe4ff */
[----:B------:R-:W-:Y:S01]  /*0450*/  LEA R18, R3, R18, 0x3 ;  /* 0x0000001203127211 */ /* 0x000fe200078e18ff */
[----:B------:R-:W-:-:S04]  /*0460*/  FFMA R9, R9, R12, R8 ;  /* 0x0000000c09097223 */ /* 0x000fc80000000008 */
[----:B--2---:R-:W-:-:S04]  /*0470*/  FFMA R16, R16, R15, R9 ;  /* 0x0000000f10107223 */ /* 0x004fc80000000009 */
[----:B------:R-:W-:Y:S01]  /*0480*/  FFMA R24, R11, R24, R16 ;  /* 0x000000180b187223 */ /* 0x000fe20000000010 */
[----:B------:R-:W-:Y:S06]  /*0490*/  @P1 BRA `(.L_x_32) ;  /* 0xfffffffc005c1947 */ /* 0x000fec000383ffff */
.L_x_31:
[----:B------:R-:W-:Y:S05]  /*04a0*/  @!P0 BRA `(.L_x_30) ;  /* 0x0000000000fc8947 */ /* 0x000fea0003800000 */
[----:B------:R-:W-:Y:S02]  /*04b0*/  ISETP.GE.U32.AND P1, PT, R27, 0x4, PT ;  /* 0x000000041b00780c */ /* 0x000fe40003f26070 */
[----:B------:R-:W-:-:S04]  /*04c0*/  LOP3.LUT R16, R2, 0x3, RZ, 0xc0, !PT ;  /* 0x0000000302107812 */ /* 0x000fc800078ec0ff */
[----:B------:R-:W-:-:S07]  /*04d0*/  ISETP.NE.AND P0, PT, R16, RZ, PT ;  /* 0x000000ff1000720c */ /* 0x000fce0003f05270 */
[----:B------:R-:W-:Y:S06]  /*04e0*/  @!P1 BRA `(.L_x_33) ;  /* 0x00000000006c9947 */ /* 0x000fec0003800000 */
[----:B------:R-:W0:Y:S01]  /*04f0*/  LDC.64 R6, c[0x0][0x388] ;  /* 0x0000e200ff067b82 */ /* 0x000e220000000a00 */
[----:B------:R-:W1:Y:S01]  /*0500*/  LDCU.64 UR6, c[0x0][0x380] ;  /* 0x00007000ff0677ac */ /* 0x000e620008000a00 */
[----:B------:R-:W-:Y:S01]  /*0510*/  IMAD R9, R21, R3, R0 ;  /* 0x0000000315097224 */ /* 0x000fe200078e0200 */
[CC--:B------:R-:W-:Y:S02]  /*0520*/  IADD3 R5, PT, PT, R20.reuse, R21.reuse, RZ ;  /* 0x0000001514057210 */ /* 0x0c0fe40007ffe0ff */
[----:B------:R-:W-:-:S03]  /*0530*/  IADD3 R10, P1, PT, R20, R21, RZ ;  /* 0x00000015140a7210 */ /* 0x000fc60007f3e0ff */
[----:B------:R-:W2:Y:S01]  /*0540*/  LDC.64 R14, c[0x0][0x380] ;  /* 0x0000e000ff0e7b82 */ /* 0x000ea20000000a00 */
[----:B0-----:R-:W-:-:S04]  /*0550*/  IMAD.WIDE R6, R9, 0x4, R6 ;  /* 0x0000000409067825 */ /* 0x001fc800078e0206 */
[----:B------:R-:W-:Y:S02]  /*0560*/  IMAD.WIDE R8, R3, 0x4, R6 ;  /* 0x0000000403087825 */ /* 0x000fe400078e0206 */
[----:B------:R-:W3:Y:S02]  /*0570*/  LDG.E R6, desc[UR4][R6.64] ;  /* 0x0000000406067981 */ /* 0x000ee4000c1e1900 */
[----:B--2---:R-:W-:Y:S01]  /*0580*/  IMAD.WIDE.U32 R14, R5, 0x4, R14 ;  /* 0x00000004050e7825 */ /* 0x004fe200078e000e */
[----:B------:R-:W-:Y:S02]  /*0590*/  IADD3.X R5, PT, PT, RZ, RZ, RZ, P1, !PT ;  /* 0x000000ffff057210 */ /* 0x000fe40000ffe4ff */
[----:B-1----:R-:W-:-:S03]  /*05a0*/  LEA R4, P1, R10, UR6, 0x2 ;  /* 0x000000060a047c11 */ /* 0x002fc6000f8210ff */
[----:B------:R-:W3:Y:S01]  /*05b0*/  LDG.E R15, desc[UR4][R14.64] ;  /* 0x000000040e0f7981 */ /* 0x000ee2000c1e1900 */
[----:B------:R-:W-:Y:S01]  /*05c0*/  LEA.HI.X R5, R10, UR7, R5, 0x2, P1 ;  /* 0x000000070a057c11 */ /* 0x000fe200088f1405 */
[C---:B------:R-:W-:Y:S02]  /*05d0*/  IMAD.WIDE R10, R3.reuse, 0x4, R8 ;  /* 0x00000004030a7825 */ /* 0x040fe400078e0208 */
[----:B------:R-:W2:Y:S04]  /*05e0*/  LDG.E R8, desc[UR4][R8.64] ;  /* 0x0000000408087981 */ /* 0x000ea8000c1e1900 */
[----:B------:R-:W2:Y:S01]  /*05f0*/  LDG.E R17, desc[UR4][R4.64+0x4] ;  /* 0x0000040404117981 */ /* 0x000ea2000c1e1900 */
[----:B------:R-:W-:-:S03]  /*0600*/  IMAD.WIDE R12, R3, 0x4, R10 ;  /* 0x00000004030c7825 */ /* 0x000fc600078e020a */
[----:B------:R-:W4:Y:S04]  /*0610*/  LDG.E R22, desc[UR4][R10.64] ;  /* 0x000000040a167981 */ /* 0x000f28000c1e1900 */
[----:B------:R-:W4:Y:S04]  /*0620*/  LDG.E R18, desc[UR4][R4.64+0x8] ;  /* 0x0000080404127981 */ /* 0x000f28000c1e1900 */
[----:B------:R-:W5:Y:S04]  /*0630*/  LDG.E R26, desc[UR4][R4.64+0xc] ;  /* 0x00000c04041a7981 */ /* 0x000f68000c1e1900 */
[----:B------:R-:W5:Y:S01]  /*0640*/  LDG.E R12, desc[UR4][R12.64] ;  /* 0x000000040c0c7981 */ /* 0x000f62000c1e1900 */
[----:B------:R-:W-:Y:S01]  /*0650*/  IADD3 R21, PT, PT, R21, 0x4, RZ ;  /* 0x0000000415157810 */ /* 0x000fe20007ffe0ff */
[----:B---3--:R-:W-:-:S04]  /*0660*/  FFMA R24, R15, R6, R24 ;  /* 0x000000060f187223 */ /* 0x008fc80000000018 */
[----:B--2---:R-:W-:-:S04]  /*0670*/  FFMA R17, R17, R8, R24 ;  /* 0x0000000811117223 */ /* 0x004fc80000000018 */
[----:B----4-:R-:W-:-:S04]  /*0680*/  FFMA R17, R18, R22, R17 ;  /* 0x0000001612117223 */ /* 0x010fc80000000011 */
[----:B-----5:R-:W-:-:S07]  /*0690*/  FFMA R24, R26, R12, R17 ;  /* 0x0000000c1a187223 */ /* 0x020fce0000000011 */
.L_x_33:
[----:B------:R-:W-:Y:S05]  /*06a0*/  @!P0 BRA `(.L_x_30) ;  /* 0x00000000007c8947 */ /* 0x000fea0003800000 */
[----:B------:R-:W-:Y:S01]  /*06b0*/  ISETP.NE.AND P1, PT, R16, 0x1, PT ;  /* 0x000000011000780c */ /* 0x000fe20003f25270 */
[----:B------:R-:W0:Y:S01]  /*06c0*/  LDC.64 R12, c[0x0][0x380] ;  /* 0x0000e000ff0c7b82 */ /* 0x000e220000000a00 */
[----:B------:R-:W-:-:S04]  /*06d0*/  LOP3.LUT R2, R2, 0x1, RZ, 0xc0, !PT ;  /* 0x0000000102027812 */ /* 0x000fc800078ec0ff */
[----:B------:R-:W-:-:S03]  /*06e0*/  ISETP.NE.U32.AND P0, PT, R2, 0x1, PT ;  /* 0x000000010200780c */ /* 0x000fc60003f05070 */
[----:B------:R-:W1:Y:S04]  /*06f0*/  LDC.64 R10, c[0x0][0x388] ;  /* 0x0000e200ff0a7b82 */ /* 0x000e680000000a00 */
[CC--:B------:R-:W-:Y:S02]  /*0700*/  @P1 IADD3 R15, PT, PT, R20.reuse, R21.reuse, RZ ;  /* 0x00000015140f1210 */ /* 0x0c0fe40007ffe0ff */
[----:B------:R-:W-:Y:S02]  /*0710*/  @P1 IADD3 R2, P2, PT, R20, R21, RZ ;  /* 0x0000001514021210 */ /* 0x000fe40007f5e0ff */
[----:B------:R-:W2:Y:S02]  /*0720*/  @P1 LDC.64 R4, c[0x0][0x380] ;  /* 0x0000e000ff041b82 */ /* 0x000ea40000000a00 */
[----:B------:R-:W-:-:S06]  /*0730*/  @P1 IADD3.X R14, PT, PT, RZ, RZ, RZ, P2, !PT ;  /* 0x000000ffff0e1210 */ /* 0x000fcc00017fe4ff */
[----:B------:R-:W3:Y:S01]  /*0740*/  LDC.64 R6, c[0x0][0x380] ;  /* 0x0000e000ff067b82 */ /* 0x000ee20000000a00 */
[----:B0-----:R-:W-:-:S04]  /*0750*/  @P1 IMAD.WIDE.U32 R12, R15, 0x4, R12 ;  /* 0x000000040f0c1825 */ /* 0x001fc800078e000c */
[C---:B------:R-:W-:Y:S01]  /*0760*/  @P1 IMAD R15, R21.reuse, R3, R0 ;  /* 0x00000003150f1224 */ /* 0x040fe200078e0200 */
[----:B------:R-:W-:Y:S01]  /*0770*/  @P1 IADD3 R21, PT, PT, R21, 0x2, RZ ;  /* 0x0000000215151810 */ /* 0x000fe20007ffe0ff */
[----:B------:R-:W4:Y:S01]  /*0780*/  @P1 LDG.E R13, desc[UR4][R12.64] ;  /* 0x000000040c0d1981 */ /* 0x000f22000c1e1900 */
[----:B------:R-:W0:Y:S01]  /*0790*/  LDC.64 R8, c[0x0][0x388] ;  /* 0x0000e200ff087b82 */ /* 0x000e220000000a00 */
[----:B-1----:R-:W-:Y:S01]  /*07a0*/  @P1 IMAD.WIDE R10, R15, 0x4, R10 ;  /* 0x000000040f0a1825 */ /* 0x002fe200078e020a */
[----:B------:R-:W-:Y:S02]  /*07b0*/  @!P0 IADD3 R17, PT, PT, R20, R21, RZ ;  /* 0x0000001514118210 */ /* 0x000fe40007ffe0ff */
[----:B--2---:R-:W-:Y:S01]  /*07c0*/  @P1 LEA R4, P2, R2, R4, 0x2 ;  /* 0x0000000402041211 */ /* 0x004fe200078410ff */
[----:B------:R-:W-:-:S03]  /*07d0*/  @!P0 IMAD R21, R21, R3, R0 ;  /* 0x0000000315158224 */ /* 0x000fc600078e0200 */
[----:B------:R-:W-:Y:S01]  /*07e0*/  @P1 LEA.HI.X R5, R2, R5, R14, 0x2, P2 ;  /* 0x0000000502051211 */ /* 0x000fe200010f140e */
[----:B------:R-:W-:Y:S01]  /*07f0*/  @P1 IMAD.WIDE R14, R3, 0x4, R10 ;  /* 0x00000004030e1825 */ /* 0x000fe200078e020a */
[----:B------:R-:W4:Y:S03]  /*0800*/  @P1 LDG.E R2, desc[UR4][R10.64] ;  /* 0x000000040a021981 */ /* 0x000f26000c1e1900 */
[----:B---3--:R-:W-:Y:S01]  /*0810*/  @!P0 IMAD.WIDE.U32 R6, R17, 0x4, R6 ;  /* 0x0000000411068825 */ /* 0x008fe200078e0006 */
[----:B------:R-:W2:Y:S04]  /*0820*/  @P1 LDG.E R5, desc[UR4][R4.64+0x4] ;  /* 0x0000040404051981 */ /* 0x000ea8000c1e1900 */
[----:B------:R-:W2:Y:S01]  /*0830*/  @P1 LDG.E R14, desc[UR4][R14.64] ;  /* 0x000000040e0e1981 */ /* 0x000ea2000c1e1900 */
[----:B0-----:R-:W-:-:S03]  /*0840*/  @!P0 IMAD.WIDE R8, R21, 0x4, R8 ;  /* 0x0000000415088825 */ /* 0x001fc600078e0208 */
[----:B------:R-:W3:Y:S04]  /*0850*/  @!P0 LDG.E R7, desc[UR4][R6.64] ;  /* 0x0000000406078981 */ /* 0x000ee8000c1e1900 */
[----:B------:R-:W3:Y:S01]  /*0860*/  @!P0 LDG.E R8, desc[UR4][R8.64] ;  /* 0x0000000408088981 */ /* 0x000ee2000c1e1900 */
[----:B----4-:R-:W-:-:S04]  /*0870*/  @P1 FFMA R2, R13, R2, R24 ;  /* 0x000000020d021223 */ /* 0x010fc80000000018 */
[----:B--2---:R-:W-:-:S04]  /*0880*/  @P1 FFMA R24, R5, R14, R2 ;  /* 0x0000000e05181223 */ /* 0x004fc80000000002 */
[----:B---3--:R-:W-:-:S07]  /*0890*/  @!P0 FFMA R24, R7, R8, R24 ;  /* 0x0000000807188223 */ /* 0x008fce0000000018 */
.L_x_30:
[----:B------:R-:W0:Y:S01]  /*08a0*/  LDC.64 R4, c[0x0][0x390] ;  /* 0x0000e400ff047b82 */ /* 0x000e220000000a00 */
[----:B------:R-:W-:-:S04]  /*08b0*/  IMAD R3, R19, R3, R0 ;  /* 0x0000000313037224 */ /* 0x000fc800078e0200 */
[----:B0-----:R-:W-:-:S05]  /*08c0*/  IMAD.WIDE R2, R3, 0x4, R4 ;  /* 0x0000000403027825 */ /* 0x001fca00078e0204 */
[----:B------:R-:W-:Y:S01]  /*08d0*/  STG.E desc[UR4][R2.64], R24 ;  /* 0x0000001802007986 */ /* 0x000fe2000c101904 */
[----:B------:R-:W-:Y:S05]  /*08e0*/  EXIT ;  /* 0x000000000000794d */ /* 0x000fea0003800000 */
.L_x_34:
        /* <DEDUP_REMOVED lines=9> */
.L_x_44:


//--------------------- .nv.global.init           --------------------------
	.section	.nv.global.init,"aw",@progbits
	.align	4
.nv.global.init:
	.type		mrg32k3aM1SubSeq,@object
	.size		mrg32k3aM1SubSeq,(mrg32k3aM2SubSeq - mrg32k3aM1SubSeq)
mrg32k3aM1SubSeq:
        /*0000*/ 	.byte	0x0b, 0xcc, 0xee, 0x04, 0x73, 0x29, 0x8b, 0x6f, 0xf6, 0x53, 0x03, 0xf6, 0x23, 0xf6, 0xea, 0xda
        /* <DEDUP_REMOVED lines=125> */
	.type		mrg32k3aM2SubSeq,@object
	.size		mrg32k3aM2SubSeq,(mrg32k3aM1 - mrg32k3aM2SubSeq)
mrg32k3aM2SubSeq:
        /* <DEDUP_REMOVED lines=126> */
	.type		mrg32k3aM1,@object
	.size		mrg32k3aM1,(mrg32k3aM1Seq - mrg32k3aM1)
mrg32k3aM1:
        /* <DEDUP_REMOVED lines=144> */
	.type		mrg32k3aM1Seq,@object
	.size		mrg32k3aM1Seq,(mrg32k3aM2 - mrg32k3aM1Seq)
mrg32k3aM1Seq:
        /* <DEDUP_REMOVED lines=144> */
	.type		mrg32k3aM2,@object
	.size		mrg32k3aM2,(mrg32k3aM2Seq - mrg32k3aM2)
mrg32k3aM2:
        /* <DEDUP_REMOVED lines=144> */
	.type		mrg32k3aM2Seq,@object
	.size		mrg32k3aM2Seq,(precalc_xorwow_matrix - mrg32k3aM2Seq)
mrg32k3aM2Seq:
        /* <DEDUP_REMOVED lines=144> */
	.type		precalc_xorwow_matrix,@object
	.size		precalc_xorwow_matrix,(precalc_xorwow_offset_matrix - precalc_xorwow_matrix)
precalc_xorwow_matrix:
        /* <DEDUP_REMOVED lines=6400> */
	.type		precalc_xorwow_offset_matrix,@object
	.size		precalc_xorwow_offset_matrix,(.L_1 - precalc_xorwow_offset_matrix)
precalc_xorwow_offset_matrix:
        /* <DEDUP_REMOVED lines=6400> */
.L_1:


//--------------------- .nv.shared.reserved.0     --------------------------
	.section	.nv.shared.reserved.0,"aw",@nobits
	.weak		__nv_reservedSMEM_offset_0_alias
	.size		__nv_reservedSMEM_offset_0_alias, 0, 64
	.other		__nv_reservedSMEM_offset_0_alias,@"STO_CUDA_RESERVED_SHARED STV_DEFAULT"
__nv_reservedSMEM_offset_0_alias:
	.zero		0
	.zero		64


//--------------------- .nv.constant0._Z17initializeWeightsPfiim --------------------------
	.section	.nv.constant0._Z17initializeWeightsPfiim,"a",@progbits
	.sectionflags	@""
	.align	4
.nv.constant0._Z17initializeWeightsPfiim:
	.zero		920


//--------------------- .nv.constant0._Z13updateWeightsPfPKffi --------------------------
	.section	.nv.constant0._Z13updateWeightsPfPKffi,"a",@progbits
	.sectionflags	@""
	.align	4
.nv.constant0._Z13updateWeightsPfPKffi:
	.zero		920


//--------------------- .nv.constant0._Z19elementWiseMultiplyPKfS0_Pfi --------------------------
	.section	.nv.constant0._Z19elementWiseMultiplyPKfS0_Pfi,"a",@progbits
	.sectionflags	@""
	.align	4
.nv.constant0._Z19elementWiseMultiplyPKfS0_Pfi:
	.zero		924


//--------------------- .nv.constant0._Z15matrixTransposePKfPfii --------------------------
	.section	.nv.constant0._Z15matrixTransposePKfPfii,"a",@progbits
	.sectionflags	@""
	.align	4
.nv.constant0._Z15matrixTransposePKfPfii:
	.zero		920


//--------------------- .nv.constant0._Z14reluDerivativePKfPfi --------------------------
	.section	.nv.constant0._Z14reluDerivativePKfPfi,"a",@progbits
	.sectionflags	@""
	.align	4
.nv.constant0._Z14reluDerivativePKfPfi:
	.zero		916


//--------------------- .nv.constant0._Z14reluActivationPfi --------------------------
	.section	.nv.constant0._Z14reluActivationPfi,"a",@progbits
	.sectionflags	@""
	.align	4
.nv.constant0._Z14reluActivationPfi:
	.zero		908


//--------------------- .nv.constant0._Z15addBiasToMatrixPfPKfii --------------------------
	.section	.nv.constant0._Z15addBiasToMatrixPfPKfii,"a",@progbits
	.sectionflags	@""
	.align	4
.nv.constant0._Z15addBiasToMatrixPfPKfii:
	.zero		920


//--------------------- .nv.constant0._Z14matrixMultiplyPKfS0_Pfiii --------------------------
	.section	.nv.constant0._Z14matrixMultiplyPKfS0_Pfiii,"a",@progbits
	.sectionflags	@""
	.align	4
.nv.constant0._Z14matrixMultiplyPKfS0_Pfiii:
	.zero		932


//--------------------- SYMBOLS --------------------------

	.type		.nv.reservedSmem.offset0,@object
	.size		.nv.reservedSmem.offset0,0x4
